	.target	sm_90a

	.elftype	@"ET_EXEC"


//--------------------- .note.nv.tkinfo           --------------------------
	.section	.note.nv.tkinfo,"",@"SHT_NOTE"
	.sectionflags	@"SHF_NOTE_NV_TKINFO"
	.tkinfo
        /*0018*/ 	.word	0x00000002
        /*0030*/ 	.string	""
        /*0030*/ 	.string	"ptxas"
        /*0030*/ 	.string	"Cuda compilation tools, release 13.0, V13.0.88"
        /*0030*/ 	.string	"Build cuda_13.0.r13.0/compiler.36424714_0"
        /*0030*/ 	.string	"-v  -suppress-debug-info  -lineinfo  -arch sm_90a "



//--------------------- .note.nv.cuinfo           --------------------------
	.section	.note.nv.cuinfo,"",@"SHT_NOTE"
	.sectionflags	@"SHF_NOTE_NV_CUINFO"
        /*0018*/ 	.short	0x0002
        /*001a*/ 	.short	0x005a
        /*001c*/ 	.short	0x0082
	.zero		2


//--------------------- .nv.info                  --------------------------
	.section	.nv.info,"",@"SHT_CUDA_INFO"
	.align	4


	//----- nvinfo : EIATTR_REGCOUNT
	.align		4
        /*0000*/ 	.byte	0x04, 0x2f
        /*0002*/ 	.short	(.L_1 - .L_0)
	.align		4
.L_0:
        /*0004*/ 	.word	index@(gluon_wgmma)
        /*0008*/ 	.word	0x0000009a


	//----- nvinfo : EIATTR_FRAME_SIZE
	.align		4
.L_1:
        /*000c*/ 	.byte	0x04, 0x11
        /*000e*/ 	.short	(.L_3 - .L_2)
	.align		4
.L_2:
        /*0010*/ 	.word	index@(gluon_wgmma)
        /*0014*/ 	.word	0x00000000


	//----- nvinfo : EIATTR_MIN_STACK_SIZE
	.align		4
.L_3:
        /*0018*/ 	.byte	0x04, 0x12
        /*001a*/ 	.short	(.L_5 - .L_4)
	.align		4
.L_4:
        /*001c*/ 	.word	index@(gluon_wgmma)
        /*0020*/ 	.word	0x00000000
.L_5:


//--------------------- .nv.compat                --------------------------
	.section	.nv.compat,"",@"SHT_CUDA_COMPAT_INFO"
	.align	4
        /*0000*/ 	.byte	0x02, 0x09, 0x01, 0x00, 0x02, 0x02, 0x04, 0x00, 0x02, 0x05, 0x05, 0x00, 0x03, 0x07, 0x01, 0x01
        /*0010*/ 	.byte	0x02, 0x03, 0x03, 0x00, 0x02, 0x06, 0x01, 0x00, 0x04, 0x0b, 0x08, 0x00, 0x00, 0x00, 0x00, 0x00
        /*0020*/ 	.byte	0x00, 0x00, 0x00, 0x00


//--------------------- .nv.info.gluon_wgmma      --------------------------
	.section	.nv.info.gluon_wgmma,"",@"SHT_CUDA_INFO"
	.sectionflags	@""
	.align	4


	//----- nvinfo : EIATTR_CUDA_API_VERSION
	.align		4
        /*0000*/ 	.byte	0x04, 0x37
        /*0002*/ 	.short	(.L_7 - .L_6)
.L_6:
        /*0004*/ 	.word	0x00000082


	//----- nvinfo : EIATTR_KPARAM_INFO
	.align		4
.L_7:
        /*0008*/ 	.byte	0x04, 0x17
        /*000a*/ 	.short	(.L_9 - .L_8)
.L_8:
        /*000c*/ 	.word	0x00000000
        /*0010*/ 	.short	0x000a
        /*0012*/ 	.short	0x0048
        /*0014*/ 	.byte	0x00, 0xf4, 0x21, 0x00


	//----- nvinfo : EIATTR_KPARAM_INFO
	.align		4
.L_9:
        /*0018*/ 	.byte	0x04, 0x17
        /*001a*/ 	.short	(.L_11 - .L_10)
.L_10:
        /*001c*/ 	.word	0x00000000
        /*0020*/ 	.short	0x0009
        /*0022*/ 	.short	0x0040
        /*0024*/ 	.byte	0x00, 0xf4, 0x21, 0x00


	//----- nvinfo : EIATTR_KPARAM_INFO
	.align		4
.L_11:
        /*0028*/ 	.byte	0x04, 0x17
        /*002a*/ 	.short	(.L_13 - .L_12)
.L_12:
        /*002c*/ 	.word	0x00000000
        /*0030*/ 	.short	0x0008
        /*0032*/ 	.short	0x0038
        /*0034*/ 	.byte	0x00, 0xf0, 0x21, 0x00


	//----- nvinfo : EIATTR_KPARAM_INFO
	.align		4
.L_13:
        /*0038*/ 	.byte	0x04, 0x17
        /*003a*/ 	.short	(.L_15 - .L_14)
.L_14:
        /*003c*/ 	.word	0x00000000
        /*0040*/ 	.short	0x0007
        /*0042*/ 	.short	0x0030
        /*0044*/ 	.byte	0x00, 0xf0, 0x21, 0x00


	//----- nvinfo : EIATTR_KPARAM_INFO
	.align		4
.L_15:
        /*0048*/ 	.byte	0x04, 0x17
        /*004a*/ 	.short	(.L_17 - .L_16)
.L_16:
        /*004c*/ 	.word	0x00000000
        /*0050*/ 	.short	0x0006
        /*0052*/ 	.short	0x0028
        /*0054*/ 	.byte	0x00, 0xf0, 0x21, 0x00


	//----- nvinfo : EIATTR_KPARAM_INFO
	.align		4
.L_17:
        /*0058*/ 	.byte	0x04, 0x17
        /*005a*/ 	.short	(.L_19 - .L_18)
.L_18:
        /*005c*/ 	.word	0x00000000
        /*0060*/ 	.short	0x0005
        /*0062*/ 	.short	0x0020
        /*0064*/ 	.byte	0x00, 0xf0, 0x11, 0x00


	//----- nvinfo : EIATTR_KPARAM_INFO
	.align		4
.L_19:
        /*0068*/ 	.byte	0x04, 0x17
        /*006a*/ 	.short	(.L_21 - .L_20)
.L_20:
        /*006c*/ 	.word	0x00000000
        /*0070*/ 	.short	0x0004
        /*0072*/ 	.short	0x001c
        /*0074*/ 	.byte	0x00, 0xf0, 0x11, 0x00


	//----- nvinfo : EIATTR_KPARAM_INFO
	.align		4
.L_21:
        /*0078*/ 	.byte	0x04, 0x17
        /*007a*/ 	.short	(.L_23 - .L_22)
.L_22:
        /*007c*/ 	.word	0x00000000
        /*0080*/ 	.short	0x0003
        /*0082*/ 	.short	0x0018
        /*0084*/ 	.byte	0x00, 0xf0, 0x11, 0x00


	//----- nvinfo : EIATTR_KPARAM_INFO
	.align		4
.L_23:
        /*0088*/ 	.byte	0x04, 0x17
        /*008a*/ 	.short	(.L_25 - .L_24)
.L_24:
        /*008c*/ 	.word	0x00000000
        /*0090*/ 	.short	0x0002
        /*0092*/ 	.short	0x0010
        /*0094*/ 	.byte	0x00, 0xf4, 0x21, 0x00


	//----- nvinfo : EIATTR_KPARAM_INFO
	.align		4
.L_25:
        /*0098*/ 	.byte	0x04, 0x17
        /*009a*/ 	.short	(.L_27 - .L_26)
.L_26:
        /*009c*/ 	.word	0x00000000
        /*00a0*/ 	.short	0x0001
        /*00a2*/ 	.short	0x0008
        /*00a4*/ 	.byte	0x00, 0xf4, 0x21, 0x00


	//----- nvinfo : EIATTR_KPARAM_INFO
	.align		4
.L_27:
        /*00a8*/ 	.byte	0x04, 0x17
        /*00aa*/ 	.short	(.L_29 - .L_28)
.L_28:
        /*00ac*/ 	.word	0x00000000
        /*00b0*/ 	.short	0x0000
        /*00b2*/ 	.short	0x0000
        /*00b4*/ 	.byte	0x00, 0xf4, 0x21, 0x00


	//----- nvinfo : EIATTR_SPARSE_MMA_MASK
	.align		4
.L_29:
        /*00b8*/ 	.byte	0x03, 0x50
        /*00ba*/ 	.short	0x0000


	//----- nvinfo : EIATTR_MAXREG_COUNT
	.align		4
        /*00bc*/ 	.byte	0x03, 0x1b
        /*00be*/ 	.short	0x00ff


	//----- nvinfo : EIATTR_NUM_BARRIERS
	.align		4
        /*00c0*/ 	.byte	0x02, 0x4c
        /*00c2*/ 	.byte	0x01
	.zero		1


	//----- nvinfo : EIATTR_MERCURY_ISA_VERSION
	.align		4
        /*00c4*/ 	.byte	0x03, 0x5f
        /*00c6*/ 	.short	0x0101


	//----- nvinfo : EIATTR_INT_WARP_WIDE_INSTR_OFFSETS
	.align		4
        /*00c8*/ 	.byte	0x04, 0x31
        /*00ca*/ 	.short	(.L_31 - .L_30)


	//   ....[0]....
.L_30:
        /*00cc*/ 	.word	0x00001300


	//   ....[1]....
        /*00d0*/ 	.word	0x00001320


	//   ....[2]....
        /*00d4*/ 	.word	0x00001330


	//   ....[3]....
        /*00d8*/ 	.word	0x00001410


	//   ....[4]....
        /*00dc*/ 	.word	0x00001d10


	//   ....[5]....
        /*00e0*/ 	.word	0x00001d20


	//   ....[6]....
        /*00e4*/ 	.word	0x00001de0


	//   ....[7]....
        /*00e8*/ 	.word	0x00001df0


	//   ....[8]....
        /*00ec*/ 	.word	0x000028c0


	//   ....[9]....
        /*00f0*/ 	.word	0x000028d0


	//----- nvinfo : EIATTR_COOP_GROUP_MASK_REGIDS
	.align		4
.L_31:
        /*00f4*/ 	.byte	0x04, 0x29
        /*00f6*/ 	.short	(.L_33 - .L_32)


	//   ....[0]....
.L_32:
        /*00f8*/ 	.word	0xffffffff


	//   ....[1]....
        /*00fc*/ 	.word	0xffffffff


	//   ....[2]....
        /*0100*/ 	.word	0xffffffff


	//----- nvinfo : EIATTR_COOP_GROUP_INSTR_OFFSETS
	.align		4
.L_33:
        /*0104*/ 	.byte	0x04, 0x28
        /*0106*/ 	.short	(.L_35 - .L_34)


	//   ....[0]....
.L_34:
        /*0108*/ 	.word	0x00000150


	//   ....[1]....
        /*010c*/ 	.word	0x00000720


	//   ....[2]....
        /*0110*/ 	.word	0x00000cd0


	//----- nvinfo : EIATTR_MBARRIER_INSTR_OFFSETS
	.align		4
.L_35:
        /*0114*/ 	.byte	0x04, 0x39
        /*0116*/ 	.short	(.L_37 - .L_36)


	//   ....[0]....
.L_36:
        /*0118*/ 	.word	0x00001490
        /*011c*/ 	.word	0x000000ff
        /*0120*/ 	.word	0x00048000
        /*0124*/ 	.short	0x0100
        /*0126*/ 	.byte	0x07
	.zero		1


	//   ....[1]....
        /*0128*/ 	.word	0x00001620
        /*012c*/ 	.word	0x000000ff
        /*0130*/ 	.word	0x00048008
        /*0134*/ 	.short	0x0100
        /*0136*/ 	.byte	0x07
	.zero		1


	//   ....[2]....
        /*0138*/ 	.word	0x000017b0
        /*013c*/ 	.word	0x000000ff
        /*0140*/ 	.word	0x00048010
        /*0144*/ 	.short	0x0100
        /*0146*/ 	.byte	0x07
	.zero		1


	//   ....[3]....
        /*0148*/ 	.word	0x00001f20
        /*014c*/ 	.word	0x000000ff
        /*0150*/ 	.word	0x00048000
        /*0154*/ 	.short	0x010a
        /*0156*/ 	.byte	0x1d
	.zero		1


	//   ....[4]....
        /*0158*/ 	.word	0x00002340
        /*015c*/ 	.word	0x000000ff
        /*0160*/ 	.word	0x00048000
        /*0164*/ 	.short	0x0108
        /*0166*/ 	.byte	0x07
	.zero		1


	//   ....[5]....
        /*0168*/ 	.word	0x00002440
        /*016c*/ 	.word	0x000000ff
        /*0170*/ 	.word	0x00048008
        /*0174*/ 	.short	0x0108
        /*0176*/ 	.byte	0x07
	.zero		1


	//   ....[6]....
        /*0178*/ 	.word	0x00002530
        /*017c*/ 	.word	0x000000ff
        /*0180*/ 	.word	0x00048010
        /*0184*/ 	.short	0x0108
        /*0186*/ 	.byte	0x07
	.zero		1


	//   ....[7]....
        /*0188*/ 	.word	0x00002960
        /*018c*/ 	.word	0x000000ff
        /*0190*/ 	.word	0x00048000
        /*0194*/ 	.short	0x010a
        /*0196*/ 	.byte	0x1d
	.zero		1


	//----- nvinfo : EIATTR_NUM_MBARRIERS
	.align		4
.L_37:
        /*0198*/ 	.byte	0x03, 0x38
        /*019a*/ 	.short	0x0003


	//----- nvinfo : EIATTR_EXIT_INSTR_OFFSETS
	.align		4
        /*019c*/ 	.byte	0x04, 0x1c
        /*019e*/ 	.short	(.L_39 - .L_38)


	//   ....[0]....
.L_38:
        /*01a0*/ 	.word	0x00002950


	//----- nvinfo : EIATTR_REQNTID
	.align		4
.L_39:
        /*01a4*/ 	.byte	0x04, 0x10
        /*01a6*/ 	.short	(.L_41 - .L_40)
.L_40:
        /*01a8*/ 	.word	0x00000100
        /*01ac*/ 	.word	0x00000001
        /*01b0*/ 	.word	0x00000001


	//----- nvinfo : EIATTR_CRS_STACK_SIZE
	.align		4
.L_41:
        /*01b4*/ 	.byte	0x04, 0x1e
        /*01b6*/ 	.short	(.L_43 - .L_42)
.L_42:
        /*01b8*/ 	.word	0x00000000


	//----- nvinfo : EIATTR_CBANK_PARAM_SIZE
	.align		4
.L_43:
        /*01bc*/ 	.byte	0x03, 0x19
        /*01be*/ 	.short	0x0050


	//----- nvinfo : EIATTR_PARAM_CBANK
	.align		4
        /*01c0*/ 	.byte	0x04, 0x0a
        /*01c2*/ 	.short	(.L_45 - .L_44)
	.align		4
.L_44:
        /*01c4*/ 	.word	index@(.nv.constant0.gluon_wgmma)
        /*01c8*/ 	.short	0x0210
        /*01ca*/ 	.short	0x0050


	//----- nvinfo : EIATTR_SW_WAR
	.align		4
.L_45:
        /*01cc*/ 	.byte	0x04, 0x36
        /*01ce*/ 	.short	(.L_47 - .L_46)
.L_46:
        /*01d0*/ 	.word	0x00000008
.L_47:


//--------------------- .nv.callgraph             --------------------------
	.section	.nv.callgraph,"",@"SHT_CUDA_CALLGRAPH"
	.align	4
	.sectionentsize	8
	.align		4
        /*0000*/ 	.word	0x00000000
	.align		4
        /*0004*/ 	.word	0xffffffff
	.align		4
        /*0008*/ 	.word	0x00000000
	.align		4
        /*000c*/ 	.word	0xfffffffe
	.align		4
        /*0010*/ 	.word	0x00000000
	.align		4
        /*0014*/ 	.word	0xfffffffd
	.align		4
        /*0018*/ 	.word	0x00000000
	.align		4
        /*001c*/ 	.word	0xfffffffc


//--------------------- .text.gluon_wgmma         --------------------------
	.section	.text.gluon_wgmma,"ax",@progbits
	.align	128
        .global         gluon_wgmma
        .type           gluon_wgmma,@function
        .size           gluon_wgmma,(.L_x_52 - gluon_wgmma)
        .other          gluon_wgmma,@"STO_CUDA_ENTRY STV_DEFAULT"
gluon_wgmma:
.text.gluon_wgmma:
[----:B------:R-:W-:Y:S01]  /*0000*/  LDC R1, c[0x0][0x28] ;  /* 0x00000a00ff017b82 */ /* 0x000fe20000000800 */
[----:B------:R-:W1:Y:S07]  /*0010*/  S2R R0, SR_TID.X ;  /* 0x0000000000007919 */ /* 0x000e6e0000002100 */
[----:B------:R-:W2:Y:S01]  /*0020*/  S2UR UR4, SR_CgaCtaId ;  /* 0x00000000000479c3 */ /* 0x000ea20000008800 */
[----:B------:R-:W-:Y:S01]  /*0030*/  UMOV UR7, 0x400 ;  /* 0x0000040000077882 */ /* 0x000fe20000000000 */
[----:B------:R-:W-:Y:S01]  /*0040*/  ULDC UR6, c[0x0][0xc] ;  /* 0x0000030000067ab9 */ /* 0x000fe20000000800 */
[----:B------:R-:W-:Y:S01]  /*0050*/  ULDC.64 UR24, c[0x0][0x250] ;  /* 0x0000940000187ab9 */ /* 0x000fe20000000a00 */
[----:B------:R-:W-:Y:S04]  /*0060*/  BSSY B0, `(.L_x_0) ;  /* 0x000001e000007945 */ /* 0x000fe80003800000 */
[----:B------:R-:W3:Y:S08]  /*0070*/  LDC R4, c[0x0][0x228] ;  /* 0x00008a00ff047b82 */ /* 0x000ef00000000800 */
[----:B------:R-:W4:Y:S08]  /*0080*/  LDC R15, c[0x0][0x230] ;  /* 0x00008c00ff0f7b82 */ /* 0x000f300000000800 */
[----:B------:R-:W-:Y:S01]  /*0090*/  S2UR UR32, SR_CTAID.Y ;  /* 0x00000000002079c3 */ /* 0x000fe20000002600 */
[----:B--2---:R-:W-:-:S03]  /*00a0*/  ULEA UR7, UR4, UR7, 0x18 ;  /* 0x0000000704077291 */ /* 0x004fc6000f8ec03f */
[----:B------:R-:W-:Y:S01]  /*00b0*/  ULDC UR4, c[0x0][0x10] ;  /* 0x0000040000047ab9 */ /* 0x000fe20000000800 */
[----:B-1----:R-:W-:-:S03]  /*00c0*/  LOP3.LUT R6, R0, 0xff, RZ, 0xc0, !PT ;  /* 0x000000ff00067812 */ /* 0x002fc600078ec0ff */
[----:B------:R-:W1:Y:S01]  /*00d0*/  S2UR UR5, SR_CTAID.Z ;  /* 0x00000000000579c3 */ /* 0x000e620000002700 */
[----:B---3--:R-:W-:Y:S01]  /*00e0*/  VIADD R4, R4, 0xffffffff ;  /* 0xffffffff04047836 */ /* 0x008fe20000000000 */
[C---:B------:R-:W-:Y:S02]  /*00f0*/  ISETP.GE.U32.AND P0, PT, R6.reuse, 0x20, PT ;  /* 0x000000200600780c */ /* 0x040fe40003f06070 */
[C---:B------:R-:W-:Y:S02]  /*0100*/  ISETP.NE.U32.AND P2, PT, R6.reuse, RZ, PT ;  /* 0x000000ff0600720c */ /* 0x040fe40003f45070 */
[----:B------:R-:W-:Y:S02]  /*0110*/  LEA R12, R6, UR7, 0x2 ;  /* 0x00000007060c7c11 */ /* 0x000fe4000f8e10ff */
[----:B------:R-:W2:Y:S01]  /*0120*/  S2UR UR33, SR_CTAID.X ;  /* 0x00000000002179c3 */ /* 0x000ea20000002500 */
[----:B----4-:R-:W-:-:S06]  /*0130*/  VIADD R14, R15, 0xffffffff ;  /* 0xffffffff0f0e7836 */ /* 0x010fcc0000000000 */
[----:B------:R3:W-:Y:S01]  /*0140*/  @!P0 STS [R12], RZ ;  /* 0x000000ff0c008388 */ /* 0x0007e20000000800 */
[----:B------:R-:W-:-:S03]  /*0150*/  NOP ;  /* 0x0000000000007918 */ /* 0x000fc60000000000 */
[----:B------:R3:W-:Y:S01]  /*0160*/  @!P2 STS [UR7+0x24], R4 ;  /* 0x00002404ff00a988 */ /* 0x0007e20008000807 */
[----:B-1----:R-:W-:-:S03]  /*0170*/  UIMAD UR4, UR5, UR4, UR32 ;  /* 0x00000004050472a4 */ /* 0x002fc6000f8e0220 */
[----:B------:R3:W-:Y:S01]  /*0180*/  @!P2 STS [UR7+0x20], R14 ;  /* 0x0000200eff00a988 */ /* 0x0007e20008000807 */
[----:B--2---:R-:W-:-:S04]  /*0190*/  UIMAD UR4, UR4, UR6, UR33 ;  /* 0x00000006040472a4 */ /* 0x004fc8000f8e0221 */
[----:B------:R-:W-:-:S04]  /*01a0*/  UIMAD UR4, UR4, 0x180, URZ ;  /* 0x00000180040478a4 */ /* 0x000fc8000f8e023f */
[----:B------:R-:W-:-:S04]  /*01b0*/  UIADD3 UR20, UP0, UR4, UR24, URZ ;  /* 0x0000001804147290 */ /* 0x000fc8000ff1e03f */
[----:B------:R-:W-:Y:S01]  /*01c0*/  ULEA.HI.X.SX32 UR21, UR4, UR25, 0x1, UP0 ;  /* 0x0000001904157291 */ /* 0x000fe200080f0e3f */
[----:B---3--:R-:W-:Y:S11]  /*01d0*/  @P2 BRA `(.L_x_1) ;  /* 0x0000000000182947 */ /* 0x008ff60003800000 */
[----:B------:R-:W1:Y:S01]  /*01e0*/  LDS R2, [UR7+0x8] ;  /* 0x00000807ff027984 */ /* 0x000e620008000800 */
[----:B------:R-:W2:Y:S01]  /*01f0*/  LDC.64 R8, c[0x0][0x210] ;  /* 0x00008400ff087b82 */ /* 0x000ea20000000a00 */
[----:B------:R-:W-:Y:S02]  /*0200*/  IMAD.MOV.U32 R3, RZ, RZ, 0x70 ;  /* 0x00000070ff037424 */ /* 0x000fe400078e00ff */
[----:B--2---:R2:W-:Y:S03]  /*0210*/  STS.64 [UR7], R8 ;  /* 0x00000008ff007988 */ /* 0x0045e60008000a07 */
[----:B-1----:R-:W-:-:S05]  /*0220*/  LOP3.LUT R2, R2, 0x10, R3, 0xd8, !PT ;  /* 0x0000001002027812 */ /* 0x002fca00078ed803 */
[----:B------:R2:W-:Y:S02]  /*0230*/  STS [UR7+0x8], R2 ;  /* 0x00000802ff007988 */ /* 0x0005e40008000807 */
.L_x_1:
[----:B------:R-:W-:Y:S05]  /*0240*/  BSYNC B0 ;  /* 0x0000000000007941 */ /* 0x000fea0003800000 */
.L_x_0:
[----:B------:R-:W-:Y:S04]  /*0250*/  BSSY B0, `(.L_x_2) ;  /* 0x000000a000007945 */ /* 0x000fe80003800000 */
[----:B------:R-:W-:Y:S05]  /*0260*/  @P2 BRA `(.L_x_3) ;  /* 0x0000000000202947 */ /* 0x000fea0003800000 */
[----:B--2---:R-:W1:Y:S01]  /*0270*/  LDS R2, [UR7+0x34] ;  /* 0x00003407ff027984 */ /* 0x004e620008000800 */
[----:B------:R-:W-:Y:S02]  /*0280*/  IMAD.MOV.U32 R3, RZ, RZ, 0x3f000000 ;  /* 0x3f000000ff037424 */ /* 0x000fe400078e00ff */
[----:B------:R-:W-:Y:S01]  /*0290*/  @!P2 IMAD.MOV.U32 R5, RZ, RZ, 0x7f ;  /* 0x0000007fff05a424 */ /* 0x000fe200078e00ff */
[----:B------:R-:W2:Y:S02]  /*02a0*/  @!P2 LDS R8, [UR7+0x38] ;  /* 0x00003807ff08a984 */ /* 0x000ea40008000800 */
[----:B-1----:R-:W-:Y:S02]  /*02b0*/  LOP3.LUT R2, R2, 0xff000000, R3, 0xb8, !PT ;  /* 0xff00000002027812 */ /* 0x002fe400078eb803 */
[----:B--2---:R-:W-:-:S03]  /*02c0*/  @!P2 LOP3.LUT R3, R8, 0xff, R5, 0xb8, !PT ;  /* 0x000000ff0803a812 */ /* 0x004fc600078eb805 */
[----:B------:R1:W-:Y:S04]  /*02d0*/  STS [UR7+0x34], R2 ;  /* 0x00003402ff007988 */ /* 0x0003e80008000807 */
[----:B------:R1:W-:Y:S02]  /*02e0*/  @!P2 STS [UR7+0x38], R3 ;  /* 0x00003803ff00a988 */ /* 0x0003e40008000807 */
.L_x_3:
[----:B------:R-:W-:Y:S05]  /*02f0*/  BSYNC B0 ;  /* 0x0000000000007941 */ /* 0x000fea0003800000 */
.L_x_2:
[----:B------:R-:W-:Y:S04]  /*0300*/  BSSY B0, `(.L_x_4) ;  /* 0x000000e000007945 */ /* 0x000fe80003800000 */
[----:B------:R-:W-:Y:S05]  /*0310*/  @P2 BRA `(.L_x_5) ;  /* 0x0000000000302947 */ /* 0x000fea0003800000 */
[----:B-1----:R-:W1:Y:S01]  /*0320*/  LDS R3, [UR7+0x34] ;  /* 0x00003407ff037984 */ /* 0x002e620008000800 */
[----:B------:R-:W3:Y:S03]  /*0330*/  LDC.64 R10, c[0x0][0x238] ;  /* 0x00008e00ff0a7b82 */ /* 0x000ee60000000a00 */
[----:B--2---:R-:W2:Y:S01]  /*0340*/  LDS R2, [UR7+0x1c] ;  /* 0x00001c07ff027984 */ /* 0x004ea20008000800 */
[C---:B---3--:R-:W-:Y:S01]  /*0350*/  SHF.L.U64.HI R8, R10.reuse, 0x1, R11 ;  /* 0x000000010a087819 */ /* 0x048fe2000001020b */
[----:B------:R-:W-:-:S03]  /*0360*/  IMAD.SHL.U32 R5, R10, 0x2, RZ ;  /* 0x000000020a057824 */ /* 0x000fc600078e00ff */
[--C-:B------:R-:W-:Y:S02]  /*0370*/  SHF.R.U32.HI R7, RZ, 0x4, R8.reuse ;  /* 0x00000004ff077819 */ /* 0x100fe40000011608 */
[----:B------:R-:W-:-:S05]  /*0380*/  SHF.R.U64 R5, R5, 0x4, R8 ;  /* 0x0000000405057819 */ /* 0x000fca0000001208 */
[----:B------:R3:W-:Y:S01]  /*0390*/  STS [UR7+0xc], R5 ;  /* 0x00000c05ff007988 */ /* 0x0007e20008000807 */
[----:B-1----:R-:W-:Y:S02]  /*03a0*/  LOP3.LUT R3, R3, 0x7, RZ, 0xb8, !PT ;  /* 0x0000000703037812 */ /* 0x002fe400078eb8ff */
[----:B--2---:R-:W-:-:S03]  /*03b0*/  LOP3.LUT R2, R2, 0xf, R7, 0xb8, !PT ;  /* 0x0000000f02027812 */ /* 0x004fc600078eb807 */
[----:B------:R3:W-:Y:S04]  /*03c0*/  STS [UR7+0x34], R3 ;  /* 0x00003403ff007988 */ /* 0x0007e80008000807 */
[----:B------:R3:W-:Y:S02]  /*03d0*/  STS [UR7+0x1c], R2 ;  /* 0x00001c02ff007988 */ /* 0x0007e40008000807 */
.L_x_5:
[----:B------:R-:W-:Y:S05]  /*03e0*/  BSYNC B0 ;  /* 0x0000000000007941 */ /* 0x000fea0003800000 */
.L_x_4:
[----:B------:R-:W-:Y:S04]  /*03f0*/  BSSY B1, `(.L_x_6) ;  /* 0x000001b000017945 */ /* 0x000fe80003800000 */
[----:B------:R-:W-:Y:S01]  /*0400*/  BSSY B0, `(.L_x_7) ;  /* 0x0000016000007945 */ /* 0x000fe20003800000 */
[----:B------:R-:W-:-:S03]  /*0410*/  IMAD.MOV.U32 R13, RZ, RZ, RZ ;  /* 0x000000ffff0d7224 */ /* 0x000fc600078e00ff */
[----:B------:R-:W-:Y:S05]  /*0420*/  @P2 BRA `(.L_x_8) ;  /* 0x0000000000202947 */ /* 0x000fea0003800000 */
[----:B-123--:R-:W1:Y:S02]  /*0430*/  LDS R2, [UR7+0x34] ;  /* 0x00003407ff027984 */ /* 0x00ee640008000800 */
[----:B-1----:R-:W-:-:S05]  /*0440*/  LOP3.LUT R2, R2, 0x38, RZ, 0xb8, !PT ;  /* 0x0000003802027812 */ /* 0x002fca00078eb8ff */
[----:B------:R1:W-:Y:S01]  /*0450*/  STS [UR7+0x34], R2 ;  /* 0x00003402ff007988 */ /* 0x0003e20008000807 */
[----:B------:R-:W-:Y:S05]  /*0460*/  @P2 BRA `(.L_x_9) ;  /* 0x0000000000202947 */ /* 0x000fea0003800000 */
[----:B-1----:R-:W1:Y:S01]  /*0470*/  LDS R2, [UR7+0x8] ;  /* 0x00000807ff027984 */ /* 0x002e620008000800 */
[----:B------:R-:W-:-:S05]  /*0480*/  IMAD.MOV.U32 R3, RZ, RZ, 0x780 ;  /* 0x00000780ff037424 */ /* 0x000fca00078e00ff */
[----:B-1----:R-:W-:-:S05]  /*0490*/  LOP3.LUT R2, R2, 0x500, R3, 0xd8, !PT ;  /* 0x0000050002027812 */ /* 0x002fca00078ed803 */
[----:B------:R4:W-:Y:S02]  /*04a0*/  STS [UR7+0x8], R2 ;  /* 0x00000802ff007988 */ /* 0x0009e40008000807 */
.L_x_8:
[----:B------:R-:W-:Y:S05]  /*04b0*/  @P2 BRA `(.L_x_10) ;  /* 0x0000000000282947 */ /* 0x000fea0003800000 */
[----:B-1234-:R-:W1:Y:S02]  /*04c0*/  LDS R2, [UR7+0x8] ;  /* 0x00000807ff027984 */ /* 0x01ee640008000800 */
[----:B-1----:R-:W-:-:S05]  /*04d0*/  LOP3.LUT R2, R2, 0x1800, RZ, 0xb8, !PT ;  /* 0x0000180002027812 */ /* 0x002fca00078eb8ff */
[----:B------:R2:W-:Y:S02]  /*04e0*/  STS [UR7+0x8], R2 ;  /* 0x00000802ff007988 */ /* 0x0005e40008000807 */
.L_x_9:
[----:B------:R-:W-:Y:S05]  /*04f0*/  @P2 BREAK B0 ;  /* 0x0000000000002942 */ /* 0x000fea0003800000 */
[----:B------:R-:W-:Y:S05]  /*0500*/  @P2 BRA `(.L_x_11) ;  /* 0x0000000000242947 */ /* 0x000fea0003800000 */
[----:B------:R-:W3:Y:S01]  /*0510*/  LDS R3, [UR7+0x8] ;  /* 0x00000807ff037984 */ /* 0x000ee20008000800 */
[----:B-12---:R-:W-:-:S05]  /*0520*/  IMAD.MOV.U32 R2, RZ, RZ, 0x6000 ;  /* 0x00006000ff027424 */ /* 0x006fca00078e00ff */
[----:B---3--:R-:W-:-:S04]  /*0530*/  LOP3.LUT R2, R3, 0x6000, R2, 0xd8, !PT ;  /* 0x0000600003027812 */ /* 0x008fc800078ed802 */
[----:B------:R-:W-:-:S05]  /*0540*/  LOP3.LUT R2, R2, 0x400000, RZ, 0xb8, !PT ;  /* 0x0040000002027812 */ /* 0x000fca00078eb8ff */
[----:B------:R5:W-:Y:S02]  /*0550*/  STS [UR7+0x8], R2 ;  /* 0x00000802ff007988 */ /* 0x000be40008000807 */
.L_x_10:
[----:B------:R-:W-:Y:S05]  /*0560*/  BSYNC B0 ;  /* 0x0000000000007941 */ /* 0x000fea0003800000 */
.L_x_7:
[----:B-12345:R-:W1:Y:S02]  /*0570*/  @!P2 LDS R2, [UR7+0x8] ;  /* 0x00000807ff02a984 */ /* 0x03ee640008000800 */
[----:B-1----:R-:W-:-:S05]  /*0580*/  @!P2 LOP3.LUT R2, R2, 0x8000, RZ, 0xb8, !PT ;  /* 0x000080000202a812 */ /* 0x002fca00078eb8ff */
[----:B------:R3:W-:Y:S02]  /*0590*/  @!P2 STS [UR7+0x8], R2 ;  /* 0x00000802ff00a988 */ /* 0x0007e40008000807 */
.L_x_11:
[----:B------:R-:W-:Y:S05]  /*05a0*/  BSYNC B1 ;  /* 0x0000000000017941 */ /* 0x000fea0003800000 */
.L_x_6:
[----:B------:R-:W-:Y:S05]  /*05b0*/  WARPSYNC.ALL ;  /* 0x0000000000007948 */ /* 0x000fea0003800000 */
[----:B------:R-:W4:Y:S02]  /*05c0*/  LDC R5, c[0x0][0x22c] ;  /* 0x00008b00ff057b82 */ /* 0x000f240000000800 */
[----:B----4-:R-:W-:Y:S01]  /*05d0*/  VIADD R5, R5, 0xffffffff ;  /* 0xffffffff05057836 */ /* 0x010fe20000000000 */
[----:B------:R-:W-:Y:S06]  /*05e0*/  @P0 BRA `(.L_x_12) ;  /* 0x0000000000280947 */ /* 0x000fec0003800000 */
[----:B-123--:R-:W1:Y:S01]  /*05f0*/  S2R R2, SR_LANEID ;  /* 0x0000000000027919 */ /* 0x00ee620000000000 */
[----:B------:R-:W-:Y:S05]  /*0600*/  WARPSYNC.ALL ;  /* 0x0000000000007948 */ /* 0x000fea0003800000 */
[----:B-1----:R-:W-:-:S05]  /*0610*/  IMAD.SHL.U32 R7, R2, 0x4, RZ ;  /* 0x0000000402077824 */ /* 0x002fca00078e00ff */
[----:B------:R-:W1:Y:S01]  /*0620*/  LDS R9, [R7+UR7] ;  /* 0x0000000707097984 */ /* 0x000e620008000800 */
[----:B------:R-:W-:-:S05]  /*0630*/  IADD3 R2, P1, R7, UR20, RZ ;  /* 0x0000001407027c10 */ /* 0x000fca000ff3e0ff */
[----:B------:R-:W-:-:S05]  /*0640*/  IMAD.X R3, RZ, RZ, UR21, P1 ;  /* 0x00000015ff037e24 */ /* 0x000fca00088e06ff */
[----:B-1----:R4:W5:Y:S01]  /*0650*/  ATOMG.E.EXCH.STRONG.GPU PT, RZ, [R2], R9 ;  /* 0x0000000902ff73a8 */ /* 0x00296200041ee100 */
[----:B------:R-:W-:-:S04]  /*0660*/  DEPBAR {5,4,3,2,1,0} ;  /* 0x0000003f0000791a */ /* 0x000fc80000000000 */
[----:B------:R4:W-:Y:S01]  /*0670*/  UTMACCTL.IV [UR20] ;  /* 0x00000000140079b9 */ /* 0x0009e20008000000 */
[----:B------:R-:W-:Y:S01]  /*0680*/  NOP ;  /* 0x0000000000007918 */ /* 0x000fe20000000000 */
.L_x_12:
[----:B------:R-:W-:Y:S05]  /*0690*/  @P0 BRA `(.L_x_13) ;  /* 0x00000000000c0947 */ /* 0x000fea0003800000 */
[----:B------:R0:W-:Y:S01]  /*06a0*/  UTMACMDFLUSH ;  /* 0x00000000000079b7 */ /* 0x0001e20000000000 */
[----:B------:R-:W-:Y:S05]  /*06b0*/  @P0 BRA `(.L_x_13) ;  /* 0x0000000000040947 */ /* 0x000fea0003800000 */
[----:B------:R-:W-:-:S04]  /*06c0*/  DEPBAR.LE SB0, 0x0 ;  /* 0x000080000000791a */ /* 0x000fc80000000000 */
.L_x_13:
[----:B------:R-:W-:Y:S05]  /*06d0*/  WARPSYNC.ALL ;  /* 0x0000000000007948 */ /* 0x000fea0003800000 */
[----:B-----5:R-:W-:Y:S06]  /*06e0*/  BAR.SYNC.DEFER_BLOCKING 0x0 ;  /* 0x0000000000007b1d */ /* 0x020fec0000010000 */
[----:B------:R-:W-:Y:S02]  /*06f0*/  BSSY B1, `(.L_x_14) ;  /* 0x000000b000017945 */ /* 0x000fe40003800000 */
[----:B------:R-:W-:Y:S06]  /*0700*/  BAR.SYNC.DEFER_BLOCKING 0x0 ;  /* 0x0000000000007b1d */ /* 0x000fec0000010000 */
[----:B------:R5:W-:Y:S01]  /*0710*/  @!P0 STS [R12], RZ ;  /* 0x000000ff0c008388 */ /* 0x000be20000000800 */
[----:B------:R-:W-:Y:S01]  /*0720*/  NOP ;  /* 0x0000000000007918 */ /* 0x000fe20000000000 */
[----:B------:R-:W-:Y:S05]  /*0730*/  @P2 BRA `(.L_x_15) ;  /* 0x0000000000182947 */ /* 0x000fea0003800000 */
[----:B-1234-:R-:W1:Y:S01]  /*0740*/  LDS R2, [UR7+0x8] ;  /* 0x00000807ff027984 */ /* 0x01ee620008000800 */
[----:B------:R-:W2:Y:S01]  /*0750*/  LDC.64 R8, c[0x0][0x218] ;  /* 0x00008600ff087b82 */ /* 0x000ea20000000a00 */
[----:B------:R-:W-:Y:S02]  /*0760*/  IMAD.MOV.U32 R3, RZ, RZ, 0x70 ;  /* 0x00000070ff037424 */ /* 0x000fe400078e00ff */
[----:B--2---:R2:W-:Y:S03]  /*0770*/  STS.64 [UR7], R8 ;  /* 0x00000008ff007988 */ /* 0x0045e60008000a07 */
[----:B-1----:R-:W-:-:S05]  /*0780*/  LOP3.LUT R2, R2, 0x10, R3, 0xd8, !PT ;  /* 0x0000001002027812 */ /* 0x002fca00078ed803 */
[----:B------:R2:W-:Y:S02]  /*0790*/  STS [UR7+0x8], R2 ;  /* 0x00000802ff007988 */ /* 0x0005e40008000807 */
.L_x_15:
[----:B----4-:R-:W-:Y:S05]  /*07a0*/  BSYNC B1 ;  /* 0x0000000000017941 */ /* 0x010fea0003800000 */
.L_x_14:
[----:B------:R-:W-:Y:S04]  /*07b0*/  BSSY B1, `(.L_x_16) ;  /* 0x000000a000017945 */ /* 0x000fe80003800000 */
[----:B------:R-:W-:Y:S05]  /*07c0*/  @P2 BRA `(.L_x_17) ;  /* 0x0000000000202947 */ /* 0x000fea0003800000 */
[----:B-123--:R-:W1:Y:S01]  /*07d0*/  LDS R2, [UR7+0x34] ;  /* 0x00003407ff027984 */ /* 0x00ee620008000800 */
[----:B------:R-:W-:Y:S02]  /*07e0*/  IMAD.MOV.U32 R7, RZ, RZ, 0x3f000000 ;  /* 0x3f000000ff077424 */ /* 0x000fe400078e00ff */
[----:B------:R-:W-:Y:S01]  /*07f0*/  @!P2 IMAD.MOV.U32 R8, RZ, RZ, 0x7f ;  /* 0x0000007fff08a424 */ /* 0x000fe200078e00ff */
[----:B------:R-:W2:Y:S02]  /*0800*/  @!P2 LDS R3, [UR7+0x38] ;  /* 0x00003807ff03a984 */ /* 0x000ea40008000800 */
[----:B-1----:R-:W-:Y:S02]  /*0810*/  LOP3.LUT R2, R2, 0xff000000, R7, 0xb8, !PT ;  /* 0xff00000002027812 */ /* 0x002fe400078eb807 */
[----:B--2---:R-:W-:-:S03]  /*0820*/  @!P2 LOP3.LUT R3, R3, 0xff, R8, 0xb8, !PT ;  /* 0x000000ff0303a812 */ /* 0x004fc600078eb808 */
[----:B------:R4:W-:Y:S04]  /*0830*/  STS [UR7+0x34], R2 ;  /* 0x00003402ff007988 */ /* 0x0009e80008000807 */
[----:B------:R4:W-:Y:S02]  /*0840*/  @!P2 STS [UR7+0x38], R3 ;  /* 0x00003803ff00a988 */ /* 0x0009e40008000807 */
.L_x_17:
[----:B------:R-:W-:Y:S05]  /*0850*/  BSYNC B1 ;  /* 0x0000000000017941 */ /* 0x000fea0003800000 */
.L_x_16:
[----:B------:R-:W-:Y:S04]  /*0860*/  BSSY B1, `(.L_x_18) ;  /* 0x0000004000017945 */ /* 0x000fe80003800000 */
[----:B------:R-:W-:Y:S05]  /*0870*/  @P2 BRA `(.L_x_19) ;  /* 0x0000000000082947 */ /* 0x000fea0003800000 */
[----:B------:R1:W-:Y:S04]  /*0880*/  STS [UR7+0x24], R14 ;  /* 0x0000240eff007988 */ /* 0x0003e80008000807 */
[----:B------:R1:W-:Y:S02]  /*0890*/  STS [UR7+0x20], R5 ;  /* 0x00002005ff007988 */ /* 0x0003e40008000807 */
.L_x_19:
[----:B------:R-:W-:Y:S05]  /*08a0*/  BSYNC B1 ;  /* 0x0000000000017941 */ /* 0x000fea0003800000 */
.L_x_18:
[----:B------:R-:W-:Y:S04]  /*08b0*/  BSSY B1, `(.L_x_20) ;  /* 0x000000e000017945 */ /* 0x000fe80003800000 */
[----:B------:R-:W-:Y:S05]  /*08c0*/  @P2 BRA `(.L_x_21) ;  /* 0x0000000000302947 */ /* 0x000fea0003800000 */
[----:B----4-:R-:W4:Y:S01]  /*08d0*/  LDS R3, [UR7+0x34] ;  /* 0x00003407ff037984 */ /* 0x010f220008000800 */
[----:B------:R-:W4:Y:S03]  /*08e0*/  LDC.64 R10, c[0x0][0x240] ;  /* 0x00009000ff0a7b82 */ /* 0x000f260000000a00 */
[----:B-123--:R-:W1:Y:S01]  /*08f0*/  LDS R2, [UR7+0x1c] ;  /* 0x00001c07ff027984 */ /* 0x00ee620008000800 */
[C---:B----4-:R-:W-:Y:S01]  /*0900*/  SHF.L.U64.HI R8, R10.reuse, 0x1, R11 ;  /* 0x000000010a087819 */ /* 0x050fe2000001020b */
[----:B------:R-:W-:-:S03]  /*0910*/  IMAD.SHL.U32 R7, R10, 0x2, RZ ;  /* 0x000000020a077824 */ /* 0x000fc600078e00ff */
[--C-:B------:R-:W-:Y:S02]  /*0920*/  SHF.R.U32.HI R9, RZ, 0x4, R8.reuse ;  /* 0x00000004ff097819 */ /* 0x100fe40000011608 */
[----:B------:R-:W-:-:S05]  /*0930*/  SHF.R.U64 R7, R7, 0x4, R8 ;  /* 0x0000000407077819 */ /* 0x000fca0000001208 */
[----:B------:R2:W-:Y:S01]  /*0940*/  STS [UR7+0xc], R7 ;  /* 0x00000c07ff007988 */ /* 0x0005e20008000807 */
[----:B------:R-:W-:Y:S02]  /*0950*/  LOP3.LUT R3, R3, 0x7, RZ, 0xb8, !PT ;  /* 0x0000000703037812 */ /* 0x000fe400078eb8ff */
[----:B-1----:R-:W-:-:S03]  /*0960*/  LOP3.LUT R2, R2, 0xf, R9, 0xb8, !PT ;  /* 0x0000000f02027812 */ /* 0x002fc600078eb809 */
[----:B------:R2:W-:Y:S04]  /*0970*/  STS [UR7+0x34], R3 ;  /* 0x00003403ff007988 */ /* 0x0005e80008000807 */
[----:B------:R2:W-:Y:S02]  /*0980*/  STS [UR7+0x1c], R2 ;  /* 0x00001c02ff007988 */ /* 0x0005e40008000807 */
.L_x_21:
[----:B------:R-:W-:Y:S05]  /*0990*/  BSYNC B1 ;  /* 0x0000000000017941 */ /* 0x000fea0003800000 */
.L_x_20:
[----:B------:R-:W-:Y:S04]  /*09a0*/  BSSY B2, `(.L_x_22) ;  /* 0x000001a000027945 */ /* 0x000fe80003800000 */
[----:B------:R-:W-:Y:S04]  /*09b0*/  BSSY B1, `(.L_x_23) ;  /* 0x0000015000017945 */ /* 0x000fe80003800000 */
[----:B------:R-:W-:Y:S05]  /*09c0*/  @P2 BRA `(.L_x_24) ;  /* 0x0000000000202947 */ /* 0x000fea0003800000 */
[----:B-1234-:R-:W1:Y:S02]  /*09d0*/  LDS R2, [UR7+0x34] ;  /* 0x00003407ff027984 */ /* 0x01ee640008000800 */
[----:B-1----:R-:W-:-:S05]  /*09e0*/  LOP3.LUT R2, R2, 0x38, RZ, 0xb8, !PT ;  /* 0x0000003802027812 */ /* 0x002fca00078eb8ff */
[----:B------:R1:W-:Y:S01]  /*09f0*/  STS [UR7+0x34], R2 ;  /* 0x00003402ff007988 */ /* 0x0003e20008000807 */
[----:B------:R-:W-:Y:S05]  /*0a00*/  @P2 BRA `(.L_x_25) ;  /* 0x0000000000202947 */ /* 0x000fea0003800000 */
[----:B-1----:R-:W1:Y:S01]  /*0a10*/  LDS R2, [UR7+0x8] ;  /* 0x00000807ff027984 */ /* 0x002e620008000800 */
[----:B------:R-:W-:-:S05]  /*0a20*/  IMAD.MOV.U32 R3, RZ, RZ, 0x780 ;  /* 0x00000780ff037424 */ /* 0x000fca00078e00ff */
[----:B-1----:R-:W-:-:S05]  /*0a30*/  LOP3.LUT R2, R2, 0x500, R3, 0xd8, !PT ;  /* 0x0000050002027812 */ /* 0x002fca00078ed803 */
[----:B------:R1:W-:Y:S02]  /*0a40*/  STS [UR7+0x8], R2 ;  /* 0x00000802ff007988 */ /* 0x0003e40008000807 */
.L_x_24:
[----:B------:R-:W-:Y:S05]  /*0a50*/  @P2 BRA `(.L_x_26) ;  /* 0x0000000000282947 */ /* 0x000fea0003800000 */
[----:B-1234-:R-:W1:Y:S02]  /*0a60*/  LDS R2, [UR7+0x8] ;  /* 0x00000807ff027984 */ /* 0x01ee640008000800 */
[----:B-1----:R-:W-:-:S05]  /*0a70*/  LOP3.LUT R2, R2, 0x1800, RZ, 0xb8, !PT ;  /* 0x0000180002027812 */ /* 0x002fca00078eb8ff */
[----:B------:R2:W-:Y:S02]  /*0a80*/  STS [UR7+0x8], R2 ;  /* 0x00000802ff007988 */ /* 0x0005e40008000807 */
.L_x_25:
[----:B------:R-:W-:Y:S05]  /*0a90*/  @P2 BREAK B1 ;  /* 0x0000000000012942 */ /* 0x000fea0003800000 */
[----:B------:R-:W-:Y:S05]  /*0aa0*/  @P2 BRA `(.L_x_27) ;  /* 0x0000000000242947 */ /* 0x000fea0003800000 */
[----:B-12---:R-:W1:Y:S01]  /*0ab0*/  LDS R2, [UR7+0x8] ;  /* 0x00000807ff027984 */ /* 0x006e620008000800 */
[----:B------:R-:W-:-:S05]  /*0ac0*/  IMAD.MOV.U32 R3, RZ, RZ, 0x6000 ;  /* 0x00006000ff037424 */ /* 0x000fca00078e00ff */
[----:B-1----:R-:W-:-:S04]  /*0ad0*/  LOP3.LUT R2, R2, 0x6000, R3, 0xd8, !PT ;  /* 0x0000600002027812 */ /* 0x002fc800078ed803 */
[----:B------:R-:W-:-:S05]  /*0ae0*/  LOP3.LUT R2, R2, 0x400000, RZ, 0xb8, !PT ;  /* 0x0040000002027812 */ /* 0x000fca00078eb8ff */
[----:B------:R1:W-:Y:S02]  /*0af0*/  STS [UR7+0x8], R2 ;  /* 0x00000802ff007988 */ /* 0x0003e40008000807 */
.L_x_26:
[----:B------:R-:W-:Y:S05]  /*0b00*/  BSYNC B1 ;  /* 0x0000000000017941 */ /* 0x000fea0003800000 */
.L_x_23:
[----:B-1234-:R-:W1:Y:S02]  /*0b10*/  @!P2 LDS R2, [UR7+0x8] ;  /* 0x00000807ff02a984 */ /* 0x01ee640008000800 */
[----:B-1----:R-:W-:-:S05]  /*0b20*/  @!P2 LOP3.LUT R2, R2, 0x8000, RZ, 0xb8, !PT ;  /* 0x000080000202a812 */ /* 0x002fca00078eb8ff */
[----:B------:R3:W-:Y:S02]  /*0b30*/  @!P2 STS [UR7+0x8], R2 ;  /* 0x00000802ff00a988 */ /* 0x0007e40008000807 */
.L_x_27:
[----:B------:R-:W-:Y:S05]  /*0b40*/  BSYNC B2 ;  /* 0x0000000000027941 */ /* 0x000fea0003800000 */
.L_x_22:
[----:B------:R-:W-:Y:S05]  /*0b50*/  WARPSYNC.ALL ;  /* 0x0000000000007948 */ /* 0x000fea0003800000 */
[----:B------:R-:W-:-:S04]  /*0b60*/  UIADD3 UR23, UR4, 0x80, URZ ;  /* 0x0000008004177890 */ /* 0x000fc8000fffe03f */
[----:B------:R-:W-:-:S04]  /*0b70*/  UIADD3 UR22, UP0, UR23, UR24, URZ ;  /* 0x0000001817167290 */ /* 0x000fc8000ff1e03f */
[----:B------:R-:W-:Y:S01]  /*0b80*/  ULEA.HI.X.SX32 UR23, UR23, UR25, 0x1, UP0 ;  /* 0x0000001917177291 */ /* 0x000fe200080f0e3f */
[----:B------:R-:W-:Y:S11]  /*0b90*/  @P0 BRA `(.L_x_28) ;  /* 0x0000000000280947 */ /* 0x000ff60003800000 */
[----:B-123--:R-:W1:Y:S01]  /*0ba0*/  S2R R2, SR_LANEID ;  /* 0x0000000000027919 */ /* 0x00ee620000000000 */
[----:B------:R-:W-:Y:S05]  /*0bb0*/  WARPSYNC.ALL ;  /* 0x0000000000007948 */ /* 0x000fea0003800000 */
[----:B-1----:R-:W-:-:S05]  /*0bc0*/  IMAD.SHL.U32 R8, R2, 0x4, RZ ;  /* 0x0000000402087824 */ /* 0x002fca00078e00ff */
[----:B------:R-:W1:Y:S01]  /*0bd0*/  LDS R7, [R8+UR7] ;  /* 0x0000000708077984 */ /* 0x000e620008000800 */
[----:B------:R-:W-:-:S05]  /*0be0*/  IADD3 R2, P1, R8, UR22, RZ ;  /* 0x0000001608027c10 */ /* 0x000fca000ff3e0ff */
[----:B------:R-:W-:-:S05]  /*0bf0*/  IMAD.X R3, RZ, RZ, UR23, P1 ;  /* 0x00000017ff037e24 */ /* 0x000fca00088e06ff */
[----:B-1----:R4:W2:Y:S01]  /*0c00*/  ATOMG.E.EXCH.STRONG.GPU PT, RZ, [R2], R7 ;  /* 0x0000000702ff73a8 */ /* 0x0028a200041ee100 */
[----:B------:R-:W-:-:S04]  /*0c10*/  DEPBAR {5,4,3,2,1,0} ;  /* 0x0000003f0000791a */ /* 0x000fc80000000000 */
[----:B------:R4:W-:Y:S01]  /*0c20*/  UTMACCTL.IV [UR22] ;  /* 0x00000000160079b9 */ /* 0x0009e20008000000 */
[----:B------:R-:W-:Y:S01]  /*0c30*/  NOP ;  /* 0x0000000000007918 */ /* 0x000fe20000000000 */
.L_x_28:
[----:B------:R-:W-:Y:S05]  /*0c40*/  @P0 BRA `(.L_x_29) ;  /* 0x00000000000c0947 */ /* 0x000fea0003800000 */
[----:B------:R0:W-:Y:S01]  /*0c50*/  UTMACMDFLUSH ;  /* 0x00000000000079b7 */ /* 0x0001e20000000000 */
[----:B------:R-:W-:Y:S05]  /*0c60*/  @P0 BRA `(.L_x_29) ;  /* 0x0000000000040947 */ /* 0x000fea0003800000 */
[----:B------:R-:W-:-:S04]  /*0c70*/  DEPBAR.LE SB0, 0x0 ;  /* 0x000080000000791a */ /* 0x000fc80000000000 */
.L_x_29:
[----:B------:R-:W-:Y:S05]  /*0c80*/  WARPSYNC.ALL ;  /* 0x0000000000007948 */ /* 0x000fea0003800000 */
[----:B--2---:R-:W-:Y:S06]  /*0c90*/  BAR.SYNC.DEFER_BLOCKING 0x0 ;  /* 0x0000000000007b1d */ /* 0x004fec0000010000 */
[----:B------:R-:W-:Y:S02]  /*0ca0*/  BSSY B2, `(.L_x_30) ;  /* 0x000000b000027945 */ /* 0x000fe40003800000 */
[----:B------:R-:W-:Y:S06]  /*0cb0*/  BAR.SYNC.DEFER_BLOCKING 0x0 ;  /* 0x0000000000007b1d */ /* 0x000fec0000010000 */
[----:B------:R2:W-:Y:S01]  /*0cc0*/  @!P0 STS [R12], RZ ;  /* 0x000000ff0c008388 */ /* 0x0005e20000000800 */
[----:B------:R-:W-:Y:S01]  /*0cd0*/  NOP ;  /* 0x0000000000007918 */ /* 0x000fe20000000000 */
[----:B------:R-:W-:Y:S05]  /*0ce0*/  @P2 BRA `(.L_x_31) ;  /* 0x0000000000182947 */ /* 0x000fea0003800000 */
[----:B-1-34-:R-:W1:Y:S01]  /*0cf0*/  LDS R2, [UR7+0x8] ;  /* 0x00000807ff027984 */ /* 0x01ae620008000800 */
[----:B------:R-:W3:Y:S01]  /*0d00*/  LDC.64 R8, c[0x0][0x220] ;  /* 0x00008800ff087b82 */ /* 0x000ee20000000a00 */
[----:B------:R-:W-:Y:S02]  /*0d10*/  IMAD.MOV.U32 R3, RZ, RZ, 0x70 ;  /* 0x00000070ff037424 */ /* 0x000fe400078e00ff */
[----:B---3--:R3:W-:Y:S03]  /*0d20*/  STS.64 [UR7], R8 ;  /* 0x00000008ff007988 */ /* 0x0087e60008000a07 */
[----:B-1----:R-:W-:-:S05]  /*0d30*/  LOP3.LUT R2, R2, 0x10, R3, 0xd8, !PT ;  /* 0x0000001002027812 */ /* 0x002fca00078ed803 */
[----:B------:R3:W-:Y:S02]  /*0d40*/  STS [UR7+0x8], R2 ;  /* 0x00000802ff007988 */ /* 0x0007e40008000807 */
.L_x_31:
[----:B----4-:R-:W-:Y:S05]  /*0d50*/  BSYNC B2 ;  /* 0x0000000000027941 */ /* 0x010fea0003800000 */
.L_x_30:
[----:B------:R-:W-:Y:S04]  /*0d60*/  BSSY B3, `(.L_x_32) ;  /* 0x0000011000037945 */ /* 0x000fe80003800000 */
[----:B------:R-:W-:Y:S04]  /*0d70*/  BSSY B2, `(.L_x_33) ;  /* 0x000000e000027945 */ /* 0x000fe80003800000 */
[----:B------:R-:W-:Y:S05]  /*0d80*/  @P2 BRA `(.L_x_34) ;  /* 0x0000000000242947 */ /* 0x000fea0003800000 */
[----:B-1-3--:R-:W1:Y:S01]  /*0d90*/  LDS R2, [UR7+0x34] ;  /* 0x00003407ff027984 */ /* 0x00ae620008000800 */
[----:B------:R-:W-:-:S05]  /*0da0*/  IMAD.MOV.U32 R3, RZ, RZ, 0x3f000000 ;  /* 0x3f000000ff037424 */ /* 0x000fca00078e00ff */
[----:B-1----:R-:W-:-:S05]  /*0db0*/  LOP3.LUT R2, R2, 0xff000000, R3, 0xb8, !PT ;  /* 0xff00000002027812 */ /* 0x002fca00078eb803 */
[----:B------:R1:W-:Y:S01]  /*0dc0*/  STS [UR7+0x34], R2 ;  /* 0x00003402ff007988 */ /* 0x0003e20008000807 */
[----:B------:R-:W-:Y:S05]  /*0dd0*/  @P2 BRA `(.L_x_35) ;  /* 0x00000000001c2947 */ /* 0x000fea0003800000 */
[----:B-1----:R-:W1:Y:S01]  /*0de0*/  LDS R2, [UR7+0x38] ;  /* 0x00003807ff027984 */ /* 0x002e620008000800 */
[----:B------:R-:W-:-:S05]  /*0df0*/  IMAD.MOV.U32 R3, RZ, RZ, 0x7f ;  /* 0x0000007fff037424 */ /* 0x000fca00078e00ff */
[----:B-1----:R-:W-:-:S05]  /*0e00*/  LOP3.LUT R2, R2, 0xff, R3, 0xb8, !PT ;  /* 0x000000ff02027812 */ /* 0x002fca00078eb803 */
[----:B------:R4:W-:Y:S02]  /*0e10*/  STS [UR7+0x38], R2 ;  /* 0x00003802ff007988 */ /* 0x0009e40008000807 */
.L_x_34:
[----:B------:R-:W-:Y:S05]  /*0e20*/  @P2 BREAK B2 ;  /* 0x0000000000022942 */ /* 0x000fea0003800000 */
[----:B------:R-:W-:Y:S05]  /*0e30*/  @P2 BRA `(.L_x_36) ;  /* 0x00000000000c2947 */ /* 0x000fea0003800000 */
[----:B------:R1:W-:Y:S02]  /*0e40*/  STS [UR7+0x20], R5 ;  /* 0x00002005ff007988 */ /* 0x0003e40008000807 */
.L_x_35:
[----:B------:R-:W-:Y:S05]  /*0e50*/  BSYNC B2 ;  /* 0x0000000000027941 */ /* 0x000fea0003800000 */
.L_x_33:
[----:B------:R1:W-:Y:S02]  /*0e60*/  @!P2 STS [UR7+0x24], R4 ;  /* 0x00002404ff00a988 */ /* 0x0003e40008000807 */
.L_x_36:
[----:B------:R-:W-:Y:S05]  /*0e70*/  BSYNC B3 ;  /* 0x0000000000037941 */ /* 0x000fea0003800000 */
.L_x_32:
[----:B------:R-:W-:Y:S05]  /*0e80*/  WARPSYNC.ALL ;  /* 0x0000000000007948 */ /* 0x000fea0003800000 */
[----:B------:R-:W-:Y:S04]  /*0e90*/  BSSY B3, `(.L_x_37) ;  /* 0x000000e000037945 */ /* 0x000fe80003800000 */
[----:B------:R-:W-:Y:S05]  /*0ea0*/  @P2 BRA `(.L_x_38) ;  /* 0x0000000000302947 */ /* 0x000fea0003800000 */
[----:B------:R-:W5:Y:S01]  /*0eb0*/  LDS R3, [UR7+0x34] ;  /* 0x00003407ff037984 */ /* 0x000f620008000800 */
[----:B-1----:R-:W1:Y:S03]  /*0ec0*/  LDC.64 R4, c[0x0][0x248] ;  /* 0x00009200ff047b82 */ /* 0x002e660000000a00 */
[----:B---34-:R-:W3:Y:S01]  /*0ed0*/  LDS R2, [UR7+0x1c] ;  /* 0x00001c07ff027984 */ /* 0x018ee20008000800 */
[C---:B-1----:R-:W-:Y:S01]  /*0ee0*/  SHF.L.U64.HI R5, R4.reuse, 0x1, R5 ;  /* 0x0000000104057819 */ /* 0x042fe20000010205 */
[----:B------:R-:W-:-:S03]  /*0ef0*/  IMAD.SHL.U32 R4, R4, 0x2, RZ ;  /* 0x0000000204047824 */ /* 0x000fc600078e00ff */
[--C-:B------:R-:W-:Y:S02]  /*0f00*/  SHF.R.U32.HI R7, RZ, 0x4, R5.reuse ;  /* 0x00000004ff077819 */ /* 0x100fe40000011605 */
[----:B------:R-:W-:-:S05]  /*0f10*/  SHF.R.U64 R4, R4, 0x4, R5 ;  /* 0x0000000404047819 */ /* 0x000fca0000001205 */
[----:B------:R1:W-:Y:S01]  /*0f20*/  STS [UR7+0xc], R4 ;  /* 0x00000c04ff007988 */ /* 0x0003e20008000807 */
[----:B-----5:R-:W-:Y:S02]  /*0f30*/  LOP3.LUT R3, R3, 0x7, RZ, 0xb8, !PT ;  /* 0x0000000703037812 */ /* 0x020fe400078eb8ff */
[----:B---3--:R-:W-:-:S03]  /*0f40*/  LOP3.LUT R2, R2, 0xf, R7, 0xb8, !PT ;  /* 0x0000000f02027812 */ /* 0x008fc600078eb807 */
[----:B------:R1:W-:Y:S04]  /*0f50*/  STS [UR7+0x34], R3 ;  /* 0x00003403ff007988 */ /* 0x0003e80008000807 */
[----:B------:R1:W-:Y:S02]  /*0f60*/  STS [UR7+0x1c], R2 ;  /* 0x00001c02ff007988 */ /* 0x0003e40008000807 */
.L_x_38:
[----:B------:R-:W-:Y:S05]  /*0f70*/  BSYNC B3 ;  /* 0x0000000000037941 */ /* 0x000fea0003800000 */
.L_x_37:
[----:B------:R-:W-:Y:S04]  /*0f80*/  BSSY B3, `(.L_x_39) ;  /* 0x000001a000037945 */ /* 0x000fe80003800000 */
[----:B------:R-:W-:Y:S04]  /*0f90*/  BSSY B4, `(.L_x_40) ;  /* 0x0000015000047945 */ /* 0x000fe80003800000 */
[----:B------:R-:W-:Y:S05]  /*0fa0*/  @P2 BRA `(.L_x_41) ;  /* 0x0000000000202947 */ /* 0x000fea0003800000 */
[----:B-1-34-:R-:W1:Y:S02]  /*0fb0*/  LDS R2, [UR7+0x34] ;  /* 0x00003407ff027984 */ /* 0x01ae640008000800 */
[----:B-1----:R-:W-:-:S05]  /*0fc0*/  LOP3.LUT R2, R2, 0x38, RZ, 0xb8, !PT ;  /* 0x0000003802027812 */ /* 0x002fca00078eb8ff */
[----:B------:R1:W-:Y:S01]  /*0fd0*/  STS [UR7+0x34], R2 ;  /* 0x00003402ff007988 */ /* 0x0003e20008000807 */
[----:B------:R-:W-:Y:S05]  /*0fe0*/  @P2 BRA `(.L_x_42) ;  /* 0x0000000000202947 */ /* 0x000fea0003800000 */
[----:B-1----:R-:W1:Y:S01]  /*0ff0*/  LDS R2, [UR7+0x8] ;  /* 0x00000807ff027984 */ /* 0x002e620008000800 */
[----:B------:R-:W-:-:S05]  /*1000*/  IMAD.MOV.U32 R3, RZ, RZ, 0x780 ;  /* 0x00000780ff037424 */ /* 0x000fca00078e00ff */
[----:B-1----:R-:W-:-:S05]  /*1010*/  LOP3.LUT R2, R2, 0x500, R3, 0xd8, !PT ;  /* 0x0000050002027812 */ /* 0x002fca00078ed803 */
[----:B------:R1:W-:Y:S02]  /*1020*/  STS [UR7+0x8], R2 ;  /* 0x00000802ff007988 */ /* 0x0003e40008000807 */
.L_x_41:
[----:B------:R-:W-:Y:S05]  /*1030*/  @P2 BRA `(.L_x_43) ;  /* 0x0000000000282947 */ /* 0x000fea0003800000 */
[----:B-1-34-:R-:W1:Y:S02]  /*1040*/  LDS R2, [UR7+0x8] ;  /* 0x00000807ff027984 */ /* 0x01ae640008000800 */
[----:B-1----:R-:W-:-:S05]  /*1050*/  LOP3.LUT R2, R2, 0x1800, RZ, 0xb8, !PT ;  /* 0x0000180002027812 */ /* 0x002fca00078eb8ff */
[----:B------:R3:W-:Y:S02]  /*1060*/  STS [UR7+0x8], R2 ;  /* 0x00000802ff007988 */ /* 0x0007e40008000807 */
.L_x_42:
[----:B------:R-:W-:Y:S05]  /*1070*/  @P2 BREAK B4 ;  /* 0x0000000000042942 */ /* 0x000fea0003800000 */
[----:B------:R-:W-:Y:S05]  /*1080*/  @P2 BRA `(.L_x_44) ;  /* 0x0000000000242947 */ /* 0x000fea0003800000 */
[----:B-1-3--:R-:W1:Y:S01]  /*1090*/  LDS R2, [UR7+0x8] ;  /* 0x00000807ff027984 */ /* 0x00ae620008000800 */
[----:B------:R-:W-:-:S05]  /*10a0*/  IMAD.MOV.U32 R3, RZ, RZ, 0x6000 ;  /* 0x00006000ff037424 */ /* 0x000fca00078e00ff */
[----:B-1----:R-:W-:-:S04]  /*10b0*/  LOP3.LUT R2, R2, 0x6000, R3, 0xd8, !PT ;  /* 0x0000600002027812 */ /* 0x002fc800078ed803 */
[----:B------:R-:W-:-:S05]  /*10c0*/  LOP3.LUT R2, R2, 0x400000, RZ, 0xb8, !PT ;  /* 0x0040000002027812 */ /* 0x000fca00078eb8ff */
[----:B------:R1:W-:Y:S02]  /*10d0*/  STS [UR7+0x8], R2 ;  /* 0x00000802ff007988 */ /* 0x0003e40008000807 */
.L_x_43:
[----:B------:R-:W-:Y:S05]  /*10e0*/  BSYNC B4 ;  /* 0x0000000000047941 */ /* 0x000fea0003800000 */
.L_x_40:
[----:B-1-34-:R-:W1:Y:S02]  /*10f0*/  @!P2 LDS R2, [UR7+0x8] ;  /* 0x00000807ff02a984 */ /* 0x01ae640008000800 */
[----:B-1----:R-:W-:-:S05]  /*1100*/  @!P2 LOP3.LUT R2, R2, 0x8000, RZ, 0xb8, !PT ;  /* 0x000080000202a812 */ /* 0x002fca00078eb8ff */
[----:B------:R4:W-:Y:S02]  /*1110*/  @!P2 STS [UR7+0x8], R2 ;  /* 0x00000802ff00a988 */ /* 0x0009e40008000807 */
.L_x_44:
[----:B------:R-:W-:Y:S05]  /*1120*/  BSYNC B3 ;  /* 0x0000000000037941 */ /* 0x000fea0003800000 */
.L_x_39:
[----:B------:R-:W-:Y:S05]  /*1130*/  WARPSYNC.ALL ;  /* 0x0000000000007948 */ /* 0x000fea0003800000 */
[----:B------:R-:W-:Y:S01]  /*1140*/  UIADD3 UR4, UR4, 0x100, URZ ;  /* 0x0000010004047890 */ /* 0x000fe2000fffe03f */
[----:B------:R-:W-:Y:S01]  /*1150*/  ISETP.GE.AND P1, PT, R15, 0x1, PT ;  /* 0x000000010f00780c */ /* 0x000fe20003f26270 */
[----:B------:R-:W-:Y:S01]  /*1160*/  IMAD.MOV.U32 R24, RZ, RZ, RZ ;  /* 0x000000ffff187224 */ /* 0x000fe200078e00ff */
[----:B------:R-:W-:Y:S01]  /*1170*/  SHF.R.U32.HI R7, RZ, 0x5, R0 ;  /* 0x00000005ff077819 */ /* 0x000fe20000011600 */
[----:B------:R-:W-:-:S04]  /*1180*/  UIADD3 UR24, UP0, UR4, UR24, URZ ;  /* 0x0000001804187290 */ /* 0x000fc8000ff1e03f */
[----:B------:R-:W-:Y:S01]  /*1190*/  ULEA.HI.X.SX32 UR25, UR4, UR25, 0x1, UP0 ;  /* 0x0000001904197291 */ /* 0x000fe200080f0e3f */
[----:B------:R-:W-:Y:S11]  /*11a0*/  @P0 BRA `(.L_x_45) ;  /* 0x0000000000280947 */ /* 0x000ff60003800000 */
[----:B-1-34-:R-:W1:Y:S01]  /*11b0*/  S2R R2, SR_LANEID ;  /* 0x0000000000027919 */ /* 0x01ae620000000000 */
[----:B------:R-:W-:Y:S05]  /*11c0*/  WARPSYNC.ALL ;  /* 0x0000000000007948 */ /* 0x000fea0003800000 */
[----:B-1----:R-:W-:-:S05]  /*11d0*/  IMAD.SHL.U32 R4, R2, 0x4, RZ ;  /* 0x0000000402047824 */ /* 0x002fca00078e00ff */
[----:B------:R-:W1:Y:S01]  /*11e0*/  LDS R5, [R4+UR7] ;  /* 0x0000000704057984 */ /* 0x000e620008000800 */
[----:B------:R-:W-:-:S05]  /*11f0*/  IADD3 R2, P3, R4, UR24, RZ ;  /* 0x0000001804027c10 */ /* 0x000fca000ff7e0ff */
[----:B------:R-:W-:-:S05]  /*1200*/  IMAD.X R3, RZ, RZ, UR25, P3 ;  /* 0x00000019ff037e24 */ /* 0x000fca00098e06ff */
[----:B-1----:R1:W3:Y:S01]  /*1210*/  ATOMG.E.EXCH.STRONG.GPU PT, RZ, [R2], R5 ;  /* 0x0000000502ff73a8 */ /* 0x0022e200041ee100 */
[----:B------:R-:W-:-:S04]  /*1220*/  DEPBAR {5,4,3,2,1,0} ;  /* 0x0000003f0000791a */ /* 0x000fc80000000000 */
[----:B------:R1:W-:Y:S01]  /*1230*/  UTMACCTL.IV [UR24] ;  /* 0x00000000180079b9 */ /* 0x0003e20008000000 */
[----:B------:R-:W-:Y:S01]  /*1240*/  NOP ;  /* 0x0000000000007918 */ /* 0x000fe20000000000 */
.L_x_45:
[----:B------:R-:W-:Y:S05]  /*1250*/  @P0 BRA `(.L_x_46) ;  /* 0x00000000000c0947 */ /* 0x000fea0003800000 */
[----:B------:R0:W-:Y:S01]  /*1260*/  UTMACMDFLUSH ;  /* 0x00000000000079b7 */ /* 0x0001e20000000000 */
[----:B------:R-:W-:Y:S05]  /*1270*/  @P0 BRA `(.L_x_46) ;  /* 0x0000000000040947 */ /* 0x000fea0003800000 */
[----:B------:R-:W-:-:S04]  /*1280*/  DEPBAR.LE SB0, 0x0 ;  /* 0x000080000000791a */ /* 0x000fc80000000000 */
.L_x_46:
[----:B------:R-:W-:Y:S05]  /*1290*/  WARPSYNC.ALL ;  /* 0x0000000000007948 */ /* 0x000fea0003800000 */
[----:B---3--:R-:W-:Y:S01]  /*12a0*/  BAR.SYNC.DEFER_BLOCKING 0x0 ;  /* 0x0000000000007b1d */ /* 0x008fe20000010000 */
[----:B------:R-:W-:Y:S01]  /*12b0*/  R2UR UR26, R7 ;  /* 0x00000000071a72ca */ /* 0x000fe200000e0000 */
[----:B------:R-:W-:Y:S01]  /*12c0*/  USHF.L.U32 UR27, UR32, 0x8, URZ ;  /* 0x00000008201b7899 */ /* 0x000fe2000800063f */
[----:B------:R-:W-:Y:S01]  /*12d0*/  IMAD.MOV.U32 R25, RZ, RZ, RZ ;  /* 0x000000ffff197224 */ /* 0x000fe200078e00ff */
[----:B------:R-:W-:Y:S02]  /*12e0*/  CS2R R26, SRZ ;  /* 0x00000000001a7805 */ /* 0x000fe4000001ff00 */
[----:B------:R-:W-:Y:S01]  /*12f0*/  CS2R R28, SRZ ;  /* 0x00000000001c7805 */ /* 0x000fe2000001ff00 */
[----:B------:R-:W-:Y:S01]  /*1300*/  VOTEU.ALL UP0, P2 ;  /* 0x00000000003f7886 */ /* 0x000fe20001000000 */
[----:B------:R-:W-:Y:S01]  /*1310*/  UMOV UR4, 0x1 ;  /* 0x0000000100047882 */ /* 0x000fe20000000000 */
[----:B------:R-:W-:Y:S01]  /*1320*/  VOTEU.ALL UP1, P2 ;  /* 0x00000000003f7886 */ /* 0x000fe20001020000 */
[----:B------:R-:W-:Y:S01]  /*1330*/  VOTEU.ALL UP2, P2 ;  /* 0x00000000003f7886 */ /* 0x000fe20001040000 */
[----:B------:R-:W-:Y:S01]  /*1340*/  CS2R R30, SRZ ;  /* 0x00000000001e7805 */ /* 0x000fe2000001ff00 */
[----:B------:R-:W-:-:S04]  /*1350*/  @!UP0 UIADD3 UR8, -UR4, 0x100000, URZ ;  /* 0x0010000004088890 */ /* 0x000fc8000fffe13f */
[----:B------:R-:W-:Y:S02]  /*1360*/  @!UP0 USHF.L.U32 UR9, UR8, 0xb, URZ ;  /* 0x0000000b08098899 */ /* 0x000fe4000800063f */
[----:B------:R-:W-:Y:S01]  /*1370*/  @!UP0 USHF.L.U32 UR8, UR8, 0x1, URZ ;  /* 0x0000000108088899 */ /* 0x000fe2000800063f */
        /* <DEDUP_REMOVED lines=9> */
[----:B------:R-:W-:Y:S01]  /*1410*/  VOTEU.ALL UP0, P2 ;  /* 0x00000000003f7886 */ /* 0x000fe20001000000 */
[----:B------:R-:W-:Y:S02]  /*1420*/  CS2R R38, SRZ ;  /* 0x0000000000267805 */ /* 0x000fe4000001ff00 */
[----:B------:R-:W-:Y:S02]  /*1430*/  CS2R R40, SRZ ;  /* 0x0000000000287805 */ /* 0x000fe4000001ff00 */
[----:B------:R-:W-:Y:S02]  /*1440*/  CS2R R42, SRZ ;  /* 0x00000000002a7805 */ /* 0x000fe4000001ff00 */
[----:B------:R-:W-:-:S02]  /*1450*/  CS2R R44, SRZ ;  /* 0x00000000002c7805 */ /* 0x000fc4000001ff00 */
[----:B------:R-:W-:Y:S02]  /*1460*/  CS2R R46, SRZ ;  /* 0x00000000002e7805 */ /* 0x000fe4000001ff00 */
[----:B------:R-:W-:Y:S01]  /*1470*/  CS2R R48, SRZ ;  /* 0x0000000000307805 */ /* 0x000fe2000001ff00 */
[----:B------:R-:W3:Y:S02]  /*1480*/  FENCE.VIEW.ASYNC.S ;  /* 0x00000000000073c6 */ /* 0x000ee40000000000 */
[----:B---3--:R-:W3:Y:S02]  /*1490*/  @!UP0 SYNCS.EXCH.64 URZ, [UR7+0x48000], UR8 ;  /* 0x04800008073f85b2 */ /* 0x008ee40008000100 */
[----:B---3--:R-:W-:Y:S01]  /*14a0*/  BAR.SYNC.DEFER_BLOCKING 0x0 ;  /* 0x0000000000007b1d */ /* 0x008fe20000010000 */
[----:B------:R-:W-:Y:S02]  /*14b0*/  CS2R R50, SRZ ;  /* 0x0000000000327805 */ /* 0x000fe4000001ff00 */
[----:B------:R-:W-:-:S02]  /*14c0*/  CS2R R52, SRZ ;  /* 0x0000000000347805 */ /* 0x000fc4000001ff00 */
[----:B------:R-:W-:Y:S02]  /*14d0*/  CS2R R54, SRZ ;  /* 0x0000000000367805 */ /* 0x000fe4000001ff00 */
[----:B------:R-:W-:Y:S02]  /*14e0*/  CS2R R56, SRZ ;  /* 0x0000000000387805 */ /* 0x000fe4000001ff00 */
[----:B------:R-:W-:Y:S02]  /*14f0*/  CS2R R58, SRZ ;  /* 0x00000000003a7805 */ /* 0x000fe4000001ff00 */
[----:B------:R-:W-:Y:S02]  /*1500*/  CS2R R60, SRZ ;  /* 0x00000000003c7805 */ /* 0x000fe4000001ff00 */
        /* <DEDUP_REMOVED lines=16> */
[----:B------:R-:W-:Y:S01]  /*1610*/  CS2R R94, SRZ ;  /* 0x00000000005e7805 */ /* 0x000fe2000001ff00 */
[----:B------:R3:W4:Y:S02]  /*1620*/  @!UP1 SYNCS.EXCH.64 URZ, [UR7+0x48008], UR10 ;  /* 0x0480080a073f95b2 */ /* 0x0007240008000100 */
[----:B----4-:R-:W-:Y:S01]  /*1630*/  BAR.SYNC.DEFER_BLOCKING 0x0 ;  /* 0x0000000000007b1d */ /* 0x010fe20000010000 */
        /* <DEDUP_REMOVED lines=9> */
[----:B------:R-:W-:Y:S01]  /*16d0*/  CS2R R114, SRZ ;  /* 0x0000000000727805 */ /* 0x000fe2000001ff00 */
[----:B---3--:R-:W-:Y:S01]  /*16e0*/  USHF.L.U32 UR11, UR33, 0x7, URZ ;  /* 0x00000007210b7899 */ /* 0x008fe2000800063f */
        /* <DEDUP_REMOVED lines=12> */
[----:B------:R3:W4:Y:S01]  /*17b0*/  @!UP2 SYNCS.EXCH.64 URZ, [UR7+0x48010], UR4 ;  /* 0x04801004073fa5b2 */ /* 0x0007220008000100 */
[----:B------:R-:W-:Y:S02]  /*17c0*/  CS2R R140, SRZ ;  /* 0x00000000008c7805 */ /* 0x000fe4000001ff00 */
[----:B------:R-:W-:Y:S02]  /*17d0*/  CS2R R142, SRZ ;  /* 0x00000000008e7805 */ /* 0x000fe4000001ff00 */
[----:B------:R-:W-:Y:S02]  /*17e0*/  CS2R R144, SRZ ;  /* 0x0000000000907805 */ /* 0x000fe4000001ff00 */
[----:B------:R-:W-:-:S02]  /*17f0*/  CS2R R146, SRZ ;  /* 0x0000000000927805 */ /* 0x000fc4000001ff00 */
[----:B------:R-:W-:Y:S02]  /*1800*/  CS2R R148, SRZ ;  /* 0x0000000000947805 */ /* 0x000fe4000001ff00 */
[----:B------:R-:W-:Y:S01]  /*1810*/  CS2R R150, SRZ ;  /* 0x0000000000967805 */ /* 0x000fe2000001ff00 */
[----:B------:R-:W-:Y:S06]  /*1820*/  @!P1 BRA `(.L_x_47) ;  /* 0x0000000800709947 */ /* 0x000fec0003800000 */
        /* <DEDUP_REMOVED lines=63> */
[----:B------:R-:W-:Y:S01]  /*1c20*/  CS2R R150, SRZ ;  /* 0x0000000000967805 */ /* 0x000fe2000001ff00 */
[----:B---3--:R-:W-:Y:S01]  /*1c30*/  UMOV UR4, URZ ;  /* 0x0000003f00047c82 */ /* 0x008fe20008000000 */
[----:B------:R-:W-:-:S05]  /*1c40*/  UMOV UR15, URZ ;  /* 0x0000003f000f7c82 */ /* 0x000fca0008000000 */
.L_x_49:
[----:B----4-:R-:W-:Y:S01]  /*1c50*/  BAR.SYNC.DEFER_BLOCKING 0x0 ;  /* 0x0000000000007b1d */ /* 0x010fe20000010000 */
[----:B------:R-:W-:Y:S01]  /*1c60*/  ULEA UR29, UR4, UR7, 0x3 ;  /* 0x00000007041d7291 */ /* 0x000fe2000f8e183f */
[----:B-1----:R-:W-:Y:S01]  /*1c70*/  @!P2 IMAD.MOV.U32 R2, RZ, RZ, 0x18000 ;  /* 0x00018000ff02a424 */ /* 0x002fe200078e00ff */
[----:B------:R-:W-:Y:S01]  /*1c80*/  ELECT P0, URZ, PT ;  /* 0x00000000003f782f */ /* 0x000fe20003800000 */
[----:B------:R-:W-:-:S03]  /*1c90*/  ULEA UR5, UR4, UR7, 0xf ;  /* 0x0000000704057291 */ /* 0x000fc6000f8e783f */
[----:B------:R-:W-:Y:S01]  /*1ca0*/  ISETP.LT.U32.AND P0, PT, R6, 0x40, P0 ;  /* 0x000000400600780c */ /* 0x000fe20000701070 */
[----:B------:R-:W-:Y:S02]  /*1cb0*/  ULOP3.LUT UR8, UR26, 0x1, URZ, 0xc0, !UPT ;  /* 0x000000011a087892 */ /* 0x000fe4000f8ec03f */
[----:B------:R-:W-:Y:S02]  /*1cc0*/  UIADD3 UR6, UR5, 0x30000, URZ ;  /* 0x0003000005067890 */ /* 0x000fe4000fffe03f */
[----:B------:R-:W-:Y:S02]  /*1cd0*/  ULEA UR10, UR8, UR15, 0x6 ;  /* 0x0000000f080a7291 */ /* 0x000fe4000f8e303f */
[----:B------:R-:W-:Y:S01]  /*1ce0*/  ULEA UR8, UR8, UR6, 0xe ;  /* 0x0000000608087291 */ /* 0x000fe2000f8e703f */
[----:B------:R-:W-:Y:S01]  /*1cf0*/  ELECT P1, URZ, PT ;  /* 0x00000000003f782f */ /* 0x000fe20003820000 */
[----:B------:R-:W-:-:S04]  /*1d00*/  ULEA UR28, UR4, UR7, 0x10 ;  /* 0x00000007041c7291 */ /* 0x000fc8000f8e803f */
[----:B------:R-:W-:Y:S01]  /*1d10*/  VOTEU.ANY UP0, P0 ;  /* 0x00000000003f7886 */ /* 0x000fe20000000100 */
[----:B------:R-:W-:Y:S01]  /*1d20*/  VOTEU.ANY UP2, P0 ;  /* 0x00000000003f7886 */ /* 0x000fe20000040100 */
[----:B------:R-:W-:Y:S01]  /*1d30*/  ISETP.LT.U32.AND P1, PT, R6, 0x80, P1 ;  /* 0x000000800600780c */ /* 0x000fe20000f21070 */
[----:B------:R-:W-:Y:S01]  /*1d40*/  ULOP3.LUT UR14, UR26, 0x3, URZ, 0xc0, !UPT ;  /* 0x000000031a0e7892 */ /* 0x000fe2000f8ec03f */
[----:B------:R1:W-:Y:S01]  /*1d50*/  @!P2 SYNCS.ARRIVE.TRANS64 RZ, [UR29+0x48000], R2 ;  /* 0x04800002ffffa9a7 */ /* 0x0003e2000800001d */
[----:B------:R-:W-:Y:S01]  /*1d60*/  @UP0 UIADD3 UR9, UR29, 0x48000, URZ ;  /* 0x000480001d090890 */ /* 0x000fe2000fffe03f */
[----:B------:R-:W-:Y:S01]  /*1d70*/  @UP0 UMOV UR16, UR20 ;  /* 0x0000001400100c82 */ /* 0x000fe20008000000 */
[----:B------:R-:W-:Y:S01]  /*1d80*/  @UP0 UMOV UR17, UR21 ;  /* 0x0000001500110c82 */ /* 0x000fe20008000000 */
[----:B------:R-:W-:Y:S01]  /*1d90*/  BAR.SYNC.DEFER_BLOCKING 0x0 ;  /* 0x0000000000007b1d */ /* 0x000fe20000010000 */
[----:B------:R-:W-:Y:S02]  /*1da0*/  ULEA UR12, UR14, UR28, 0xe ;  /* 0x0000001c0e0c7291 */ /* 0x000fe4000f8e703f */
[----:B------:R-:W-:Y:S01]  /*1db0*/  ULEA UR14, UR14, UR27, 0x6 ;  /* 0x0000001b0e0e7291 */ /* 0x000fe2000f8e303f */
[----:B-1----:R-:W-:Y:S01]  /*1dc0*/  SHF.L.U32 R2, R13, 0x1f, RZ ;  /* 0x0000001f0d027819 */ /* 0x002fe200000006ff */
[----:B------:R-:W-:-:S02]  /*1dd0*/  USHF.L.U32 UR5, UR26, 0x7, URZ ;  /* 0x000000071a057899 */ /* 0x000fc4000800063f */
[----:B------:R-:W-:Y:S01]  /*1de0*/  VOTEU.ANY UP1, P1 ;  /* 0x00000000003f7886 */ /* 0x000fe20000820100 */
[----:B------:R-:W-:Y:S01]  /*1df0*/  VOTEU.ANY UP3, P1 ;  /* 0x00000000003f7886 */ /* 0x000fe20000860100 */
[----:B------:R-:W-:Y:S02]  /*1e00*/  ULOP3.LUT UR5, UR5, 0x200, URZ, 0xc0, !UPT ;  /* 0x0000020005057892 */ /* 0x000fe4000f8ec03f */
[----:B------:R-:W-:Y:S02]  /*1e10*/  USHF.R.U32.HI UR28, URZ, 0x4, UR28 ;  /* 0x000000043f1c7899 */ /* 0x000fe4000801161c */
[----:B------:R-:W-:Y:S01]  /*1e20*/  @UP1 UIADD3 UR13, UR29, 0x48000, URZ ;  /* 0x000480001d0d1890 */ /* 0x000fe2000fffe03f */
[----:B------:R-:W-:Y:S01]  /*1e30*/  @UP1 UMOV UR18, UR22 ;  /* 0x0000001600121c82 */ /* 0x000fe20008000000 */
[----:B------:R-:W-:Y:S01]  /*1e40*/  @UP1 UMOV UR19, UR23 ;  /* 0x0000001700131c82 */ /* 0x000fe20008000000 */
[----:B------:R-:W-:Y:S02]  /*1e50*/  ULEA.HI UR5, UR6, UR5, URZ, 0x1c ;  /* 0x0000000506057291 */ /* 0x000fe4000f8fe03f */
[----:B------:R-:W-:Y:S01]  /*1e60*/  USGXT.U32 UR6, UR28, 0xe ;  /* 0x0000000e1c06789a */ /* 0x000fe20008000000 */
[----:B------:R1:W-:Y:S01]  /*1e70*/  @UP2 UTMALDG.2D [UR8], [UR16] ;  /* 0x00000008100025b4 */ /* 0x0003e20008008000 */
[----:B------:R3:W-:Y:S06]  /*1e80*/  MEMBAR.ALL.CTA ;  /* 0x0000000000007992 */ /* 0x0007ec0000008000 */
[----:B---3--:R-:W3:Y:S01]  /*1e90*/  FENCE.VIEW.ASYNC.S ;  /* 0x00000000000073c6 */ /* 0x008ee20000000000 */
[----:B-1----:R-:W-:-:S02]  /*1ea0*/  ULOP3.LUT UR16, UR5, 0x3fff, URZ, 0xc0, !UPT ;  /* 0x00003fff05107892 */ /* 0x002fc4000f8ec03f */
[----:B------:R-:W-:Y:S01]  /*1eb0*/  ULOP3.LUT UR5, UR6, 0x4000000, URZ, 0xfc, !UPT ;  /* 0x0400000006057892 */ /* 0x000fe2000f8efc3f */
[----:B------:R-:W-:Y:S01]  /*1ec0*/  UMOV UR17, 0x40000040 ;  /* 0x4000004000117882 */ /* 0x000fe20000000000 */
[----:B---3--:R-:W-:Y:S06]  /*1ed0*/  BAR.SYNC.DEFER_BLOCKING 0x0 ;  /* 0x0000000000007b1d */ /* 0x008fec0000010000 */
[----:B------:R1:W-:Y:S02]  /*1ee0*/  @UP3 UTMALDG.2D [UR12], [UR18] ;  /* 0x0000000c120035b4 */ /* 0x0003e40008008000 */
[----:B------:R-:W-:Y:S06]  /*1ef0*/  BAR.SYNC.DEFER_BLOCKING 0x0 ;  /* 0x0000000000007b1d */ /* 0x000fec0000010000 */
[----:B-1----:R-:W-:Y:S01]  /*1f00*/  UMOV UR18, UR5 ;  /* 0x0000000500127c82 */ /* 0x002fe20008000000 */
[----:B------:R-:W-:Y:S01]  /*1f10*/  UMOV UR19, 0x40000040 ;  /* 0x4000004000137882 */ /* 0x000fe20000000000 */
[----:B------:R-:W1:Y:S02]  /*1f20*/  SYNCS.PHASECHK.TRANS64.TRYWAIT P0, [UR29+0x48000], R2 ;  /* 0x04800002ff0075a7 */ /* 0x000e64000800015d */
[----:B-1----:R-:W-:Y:S05]  /*1f30*/  @!P0 BRA `(.L_x_48) ;  /* 0x0000000800888947 */ /* 0x002fea0003800000 */
.L_x_50:
[----:B------:R-:W-:Y:S02]  /*1f40*/  WARPGROUP.DEPBAR.LE gsb0, 0x0 ;  /* 0x00008000000079c5 */ /* 0x000fe40000010000 */
[----:B------:R-:W-:Y:S01]  /*1f50*/  WARPGROUP.ARRIVE ;  /* 0x00000000000079c5 */ /* 0x000fe20000000000 */
[----:B------:R-:W-:Y:S01]  /*1f60*/  UMOV UR5, URZ ;  /* 0x0000003f00057c82 */ /* 0x000fe20008000000 */
[----:B------:R-:W1:Y:S01]  /*1f70*/  LDC R2, c[0x0][0x230] ;  /* 0x00008c00ff027b82 */ /* 0x000e620000000800 */
[----:B------:R-:W-:Y:S02]  /*1f80*/  UIADD3 UR15, UR15, 0x80, URZ ;  /* 0x000000800f0f7890 */ /* 0x000fe4000fffe03f */
[----:B------:R-:W-:Y:S01]  /*1f90*/  UIADD3 UR4, UR4, 0x1, URZ ;  /* 0x0000000104047890 */ /* 0x000fe2000fffe03f */
[----:B------:R-:W-:Y:S01]  /*1fa0*/  HGMMA.64x256x16.F32.BF16 R24, gdesc[UR16].tnspB, R24 ;  /* 0x43e00000101879f0 */ /* 0x000fe20008701818 */
[----:B------:R-:W-:Y:S02]  /*1fb0*/  UIADD3 UR18, UP1, UR6, 0x4000080, URZ ;  /* 0x0400008006127890 */ /* 0x000fe4000ff3e03f */
[----:B------:R-:W-:Y:S01]  /*1fc0*/  UIADD3 UR16, UP0, UR16, 0x2, URZ ;  /* 0x0000000210107890 */ /* 0x000fe2000ff1e03f */
[----:B------:R-:W-:-:S02]  /*1fd0*/  UMOV UR6, URZ ;  /* 0x0000003f00067c82 */ /* 0x000fc40008000000 */
[----:B------:R-:W-:Y:S02]  /*1fe0*/  UIADD3.X UR19, UR6, 0x40000040, URZ, UP1, !UPT ;  /* 0x4000004006137890 */ /* 0x000fe40008ffe43f */
[----:B------:R-:W-:Y:S02]  /*1ff0*/  UIADD3.X UR17, UR5, 0x40000040, URZ, UP0, !UPT ;  /* 0x4000004005117890 */ /* 0x000fe400087fe43f */
[----:B------:R-:W-:Y:S02]  /*2000*/  UIADD3.64 UR30, UR18, 0x80, URZ ;  /* 0x00000080121e7897 */ /* 0x000fe4000fffe03f */
[----:B------:R-:W-:Y:S02]  /*2010*/  UIADD3.64 UR28, UR16, 0x2, URZ ;  /* 0x00000002101c7897 */ /* 0x000fe4000fffe03f */
[----:B------:R-:W-:-:S04]  /*2020*/  UISETP.NE.U32.AND UP0, UPT, UR4, 0x3, UPT ;  /* 0x000000030400788c */ /* 0x000fc8000bf05070 */
[----:B------:R-:W-:Y:S01]  /*2030*/  USEL UR5, URZ, 0x1, UP0 ;  /* 0x000000013f057887 */ /* 0x000fe20008000000 */
[----:B-1----:R-:W-:Y:S01]  /*2040*/  ISETP.LE.AND P0, PT, R2, UR15, PT ;  /* 0x0000000f02007c0c */ /* 0x002fe2000bf03270 */
[----:B------:R-:W-:-:S04]  /*2050*/  USEL UR4, UR4, URZ, UP0 ;  /* 0x0000003f04047287 */ /* 0x000fc80008000000 */
[----:B------:R-:W-:-:S04]  /*2060*/  LOP3.LUT R13, R13, UR5, RZ, 0x3c, !PT ;  /* 0x000000050d0d7c12 */ /* 0x000fc8000f8e3cff */
[----:B------:R-:W-:-:S15]  /*2070*/  HGMMA.64x256x16.F32.BF16 R24, gdesc[UR16].tnspB, R24 ;  /* 0x43e00000101879f0 */ /* 0x000fde0008701818 */
[----:B------:R-:W-:-:S13]  /*2080*/  NOP ;  /* 0x0000000000007918 */ /* 0x000fda0000000000 */
[----:B------:R-:W-:Y:S01]  /*2090*/  HGMMA.64x256x16.F32.BF16 R24, gdesc[UR28].tnspB, R24 ;  /* 0x43e000001c1879f0 */ /* 0x000fe20008701818 */
[----:B------:R-:W-:Y:S02]  /*20a0*/  UIADD3.64 UR30, UR18, 0x100, URZ ;  /* 0x00000100121e7897 */ /* 0x000fe4000fffe03f */
[----:B------:R-:W-:-:S15]  /*20b0*/  UIADD3.64 UR28, UR16, 0x4, URZ ;  /* 0x00000004101c7897 */ /* 0x000fde000fffe03f */
[----:B------:R-:W-:-:S10]  /*20c0*/  NOP ;  /* 0x0000000000007918 */ /* 0x000fd40000000000 */
        /* <DEDUP_REMOVED lines=10> */
[----:B------:R-:W-:Y:S02]  /*2170*/  UIADD3.64 UR28, UR16, 0x402, URZ ;  /* 0x00000402101c7897 */ /* 0x000fe4000fffe03f */
[----:B------:R-:W-:Y:S02]  /*2180*/  UIADD3.64 UR18, UR18, 0x300, URZ ;  /* 0x0000030012127897 */ /* 0x000fe4000fffe03f */
[----:B------:R-:W-:-:S15]  /*2190*/  UIADD3.64 UR16, UR16, 0x404, URZ ;  /* 0x0000040410107897 */ /* 0x000fde000fffe03f */
[----:B------:R-:W-:-:S06]  /*21a0*/  NOP ;  /* 0x0000000000007918 */ /* 0x000fcc0000000000 */
[----:B------:R-:W-:-:S15]  /*21b0*/  HGMMA.64x256x16.F32.BF16 R24, gdesc[UR28].tnspB, R24 ;  /* 0x43e000001c1879f0 */ /* 0x000fde0008701818 */
[----:B------:R-:W-:-:S13]  /*21c0*/  NOP ;  /* 0x0000000000007918 */ /* 0x000fda0000000000 */
[----:B------:R-:W-:Y:S01]  /*21d0*/  HGMMA.64x256x16.F32.BF16 R24, gdesc[UR16].tnspB, R24, gsb0 ;  /* 0x43e00000101879f0 */ /* 0x000fe20008001818 */
[----:B------:R-:W-:Y:S05]  /*21e0*/  @!P0 BRA `(.L_x_49) ;  /* 0xfffffff800988947 */ /* 0x000fea000383ffff */
.L_x_47:
[----:B------:R-:W-:Y:S02]  /*21f0*/  WARPGROUP.DEPBAR.LE gsb0, 0x0 ;  /* 0x00008000000079c5 */ /* 0x000fe40000010000 */
[----:B----4-:R-:W-:Y:S01]  /*2200*/  BAR.SYNC.DEFER_BLOCKING 0x0 ;  /* 0x0000000000007b1d */ /* 0x010fe20000010000 */
[C---:B-1----:R-:W-:Y:S01]  /*2210*/  IMAD.SHL.U32 R2, R0.reuse, 0x80, RZ ;  /* 0x0000008000027824 */ /* 0x042fe200078e00ff */
[----:B------:R-:W-:Y:S01]  /*2220*/  F2FP.BF16.F32.PACK_AB R24, R25, R24 ;  /* 0x000000181918723e */ /* 0x000fe200000010ff */
[----:B------:R-:W-:Y:S01]  /*2230*/  IMAD.SHL.U32 R3, R0, 0x10, RZ ;  /* 0x0000001000037824 */ /* 0x000fe200078e00ff */
[----:B------:R-:W-:Y:S02]  /*2240*/  F2FP.BF16.F32.PACK_AB R25, R27, R26 ;  /* 0x0000001a1b19723e */ /* 0x000fe400000010ff */
[----:B------:R-:W-:Y:S02]  /*2250*/  ELECT P0, URZ, PT ;  /* 0x00000000003f782f */ /* 0x000fe40003800000 */
[----:B------:R-:W-:Y:S01]  /*2260*/  LOP3.LUT R2, R2, 0x780, RZ, 0xc0, !PT ;  /* 0x0000078002027812 */ /* 0x000fe200078ec0ff */
[----:B------:R-:W-:Y:S01]  /*2270*/  ULOP3.LUT UR26, UR26, 0x3, URZ, 0xc0, !UPT ;  /* 0x000000031a1a7892 */ /* 0x000fe2000f8ec03f */
[----:B------:R-:W-:Y:S01]  /*2280*/  F2FP.BF16.F32.PACK_AB R56, R57, R56 ;  /* 0x000000383938723e */ /* 0x000fe200000010ff */
[----:B------:R-:W-:Y:S01]  /*2290*/  UMOV UR10, UR11 ;  /* 0x0000000b000a7c82 */ /* 0x000fe20008000000 */
[----:B------:R-:W-:Y:S01]  /*22a0*/  LOP3.LUT R3, R2, 0x70, R3, 0xf8, !PT ;  /* 0x0000007002037812 */ /* 0x000fe200078ef803 */
[----:B------:R-:W-:Y:S01]  /*22b0*/  ULEA UR8, UR26, UR7, 0xe ;  /* 0x000000071a087291 */ /* 0x000fe2000f8e703f */
[----:B------:R-:W-:Y:S01]  /*22c0*/  F2FP.BF16.F32.PACK_AB R26, R29, R28 ;  /* 0x0000001c1d1a723e */ /* 0x000fe200000010ff */
[----:B------:R-:W-:Y:S01]  /*22d0*/  ULEA UR9, UR26, UR27, 0x6 ;  /* 0x0000001b1a097291 */ /* 0x000fe2000f8e303f */
[----:B------:R-:W-:Y:S01]  /*22e0*/  LOP3.LUT R3, R3, 0x10, R0, 0x78, !PT ;  /* 0x0000001003037812 */ /* 0x000fe200078e7800 */
[----:B------:R-:W-:Y:S01]  /*22f0*/  IMAD.SHL.U32 R0, R0, 0x40, RZ ;  /* 0x0000004000007824 */ /* 0x000fe200078e00ff */
[----:B------:R-:W-:-:S02]  /*2300*/  F2FP.BF16.F32.PACK_AB R27, R31, R30 ;  /* 0x0000001e1f1b723e */ /* 0x000fc400000010ff */
[----:B------:R-:W-:Y:S02]  /*2310*/  F2FP.BF16.F32.PACK_AB R57, R59, R58 ;  /* 0x0000003a3b39723e */ /* 0x000fe400000010ff */
[----:B------:R-:W-:Y:S02]  /*2320*/  LOP3.LUT R0, R3, 0x3800, R0, 0xf8, !PT ;  /* 0x0000380003007812 */ /* 0x000fe400078ef800 */
[----:B------:R-:W-:Y:S01]  /*2330*/  F2FP.BF16.F32.PACK_AB R88, R89, R88 ;  /* 0x000000585958723e */ /* 0x000fe200000010ff */
[----:B------:R-:W1:Y:S02]  /*2340*/  @!P2 SYNCS.CCTL.IV [UR7+0x48000] ;  /* 0x04800000ff00a9b1 */ /* 0x000e640008000007 */
[----:B-1----:R-:W-:Y:S01]  /*2350*/  BAR.SYNC.DEFER_BLOCKING 0x0 ;  /* 0x0000000000007b1d */ /* 0x002fe20000010000 */
[C---:B------:R-:W-:Y:S01]  /*2360*/  LOP3.LUT R3, R0.reuse, 0x20, RZ, 0x3c, !PT ;  /* 0x0000002000037812 */ /* 0x040fe200078e3cff */
[----:B------:R-:W-:Y:S01]  /*2370*/  VIADD R2, R0, UR7 ;  /* 0x0000000700027c36 */ /* 0x000fe20008000000 */
[----:B------:R-:W-:-:S02]  /*2380*/  F2FP.BF16.F32.PACK_AB R58, R61, R60 ;  /* 0x0000003c3d3a723e */ /* 0x000fc400000010ff */
[----:B------:R-:W-:Y:S01]  /*2390*/  F2FP.BF16.F32.PACK_AB R59, R63, R62 ;  /* 0x0000003e3f3b723e */ /* 0x000fe200000010ff */
[----:B------:R-:W-:Y:S01]  /*23a0*/  VIADD R3, R3, UR7 ;  /* 0x0000000703037c36 */ /* 0x000fe20008000000 */
[----:B------:R-:W-:Y:S02]  /*23b0*/  F2FP.BF16.F32.PACK_AB R89, R91, R90 ;  /* 0x0000005a5b59723e */ /* 0x000fe400000010ff */
[----:B------:R-:W-:Y:S02]  /*23c0*/  F2FP.BF16.F32.PACK_AB R120, R121, R120 ;  /* 0x000000787978723e */ /* 0x000fe400000010ff */
[----:B------:R-:W-:Y:S02]  /*23d0*/  F2FP.BF16.F32.PACK_AB R32, R33, R32 ;  /* 0x000000202120723e */ /* 0x000fe400000010ff */
[----:B------:R-:W-:Y:S02]  /*23e0*/  F2FP.BF16.F32.PACK_AB R90, R93, R92 ;  /* 0x0000005c5d5a723e */ /* 0x000fe400000010ff */
[----:B------:R-:W-:-:S02]  /*23f0*/  F2FP.BF16.F32.PACK_AB R91, R95, R94 ;  /* 0x0000005e5f5b723e */ /* 0x000fc400000010ff */
[----:B------:R-:W-:Y:S02]  /*2400*/  F2FP.BF16.F32.PACK_AB R121, R123, R122 ;  /* 0x0000007a7b79723e */ /* 0x000fe400000010ff */
[----:B------:R-:W-:Y:S02]  /*2410*/  F2FP.BF16.F32.PACK_AB R33, R35, R34 ;  /* 0x000000222321723e */ /* 0x000fe400000010ff */
[----:B------:R-:W-:Y:S02]  /*2420*/  F2FP.BF16.F32.PACK_AB R64, R65, R64 ;  /* 0x000000404140723e */ /* 0x000fe400000010ff */
[----:B------:R-:W-:Y:S01]  /*2430*/  F2FP.BF16.F32.PACK_AB R122, R125, R124 ;  /* 0x0000007c7d7a723e */ /* 0x000fe200000010ff */
[----:B------:R-:W1:Y:S02]  /*2440*/  @!P2 SYNCS.CCTL.IV [UR7+0x48008] ;  /* 0x04800800ff00a9b1 */ /* 0x000e640008000007 */
[----:B-1----:R-:W-:Y:S01]  /*2450*/  BAR.SYNC.DEFER_BLOCKING 0x0 ;  /* 0x0000000000007b1d */ /* 0x002fe20000010000 */
[----:B------:R-:W-:-:S02]  /*2460*/  F2FP.BF16.F32.PACK_AB R123, R127, R126 ;  /* 0x0000007e7f7b723e */ /* 0x000fc400000010ff */
[----:B------:R-:W-:Y:S02]  /*2470*/  LOP3.LUT R4, R0, 0x40, RZ, 0x3c, !PT ;  /* 0x0000004000047812 */ /* 0x000fe400078e3cff */
[----:B------:R-:W-:Y:S02]  /*2480*/  F2FP.BF16.F32.PACK_AB R34, R37, R36 ;  /* 0x000000242522723e */ /* 0x000fe400000010ff */
[----:B------:R-:W-:Y:S01]  /*2490*/  F2FP.BF16.F32.PACK_AB R35, R39, R38 ;  /* 0x000000262723723e */ /* 0x000fe200000010ff */
[----:B------:R-:W-:Y:S01]  /*24a0*/  VIADD R4, R4, UR7 ;  /* 0x0000000704047c36 */ /* 0x000fe20008000000 */
[----:B------:R-:W-:Y:S02]  /*24b0*/  F2FP.BF16.F32.PACK_AB R65, R67, R66 ;  /* 0x000000424341723e */ /* 0x000fe400000010ff */
[----:B------:R-:W-:Y:S02]  /*24c0*/  F2FP.BF16.F32.PACK_AB R96, R97, R96 ;  /* 0x000000606160723e */ /* 0x000fe400000010ff */
[----:B------:R-:W-:-:S02]  /*24d0*/  F2FP.BF16.F32.PACK_AB R66, R69, R68 ;  /* 0x000000444542723e */ /* 0x000fc400000010ff */
[----:B------:R-:W-:Y:S02]  /*24e0*/  F2FP.BF16.F32.PACK_AB R67, R71, R70 ;  /* 0x000000464743723e */ /* 0x000fe400000010ff */
[----:B------:R-:W-:Y:S02]  /*24f0*/  F2FP.BF16.F32.PACK_AB R97, R99, R98 ;  /* 0x000000626361723e */ /* 0x000fe400000010ff */
[----:B------:R-:W-:Y:S02]  /*2500*/  F2FP.BF16.F32.PACK_AB R128, R129, R128 ;  /* 0x000000808180723e */ /* 0x000fe400000010ff */
[----:B------:R-:W-:Y:S02]  /*2510*/  F2FP.BF16.F32.PACK_AB R40, R41, R40 ;  /* 0x000000282928723e */ /* 0x000fe400000010ff */
[----:B------:R-:W-:Y:S01]  /*2520*/  F2FP.BF16.F32.PACK_AB R98, R101, R100 ;  /* 0x000000646562723e */ /* 0x000fe200000010ff */
[----:B------:R-:W1:Y:S02]  /*2530*/  @!P2 SYNCS.CCTL.IV [UR7+0x48010] ;  /* 0x04801000ff00a9b1 */ /* 0x000e640008000007 */
[----:B-1----:R-:W-:Y:S01]  /*2540*/  STSM.16.M88.4 [R2], R24 ;  /* 0x0000001802007844 */ /* 0x002fe20000000200 */
[----:B------:R-:W-:-:S02]  /*2550*/  F2FP.BF16.F32.PACK_AB R99, R103, R102 ;  /* 0x000000666763723e */ /* 0x000fc400000010ff */
[----:B------:R-:W-:Y:S01]  /*2560*/  F2FP.BF16.F32.PACK_AB R129, R131, R130 ;  /* 0x000000828381723e */ /* 0x000fe200000010ff */
[----:B------:R-:W-:Y:S01]  /*2570*/  STSM.16.M88.4 [R2+0x4000], R56 ;  /* 0x0040003802007844 */ /* 0x000fe20000000200 */
[----:B------:R-:W-:Y:S02]  /*2580*/  F2FP.BF16.F32.PACK_AB R41, R43, R42 ;  /* 0x0000002a2b29723e */ /* 0x000fe400000010ff */
[----:B------:R-:W-:Y:S01]  /*2590*/  F2FP.BF16.F32.PACK_AB R72, R73, R72 ;  /* 0x000000484948723e */ /* 0x000fe200000010ff */
[----:B------:R-:W-:Y:S01]  /*25a0*/  STSM.16.M88.4 [R2+0x8000], R88 ;  /* 0x0080005802007844 */ /* 0x000fe20000000200 */
[----:B------:R-:W-:Y:S02]  /*25b0*/  F2FP.BF16.F32.PACK_AB R130, R133, R132 ;  /* 0x000000848582723e */ /* 0x000fe400000010ff */
[----:B------:R-:W-:Y:S01]  /*25c0*/  F2FP.BF16.F32.PACK_AB R131, R135, R134 ;  /* 0x000000868783723e */ /* 0x000fe200000010ff */
[----:B------:R-:W-:Y:S01]  /*25d0*/  STSM.16.M88.4 [R2+0xc000], R120 ;  /* 0x00c0007802007844 */ /* 0x000fe20000000200 */
[----:B------:R-:W-:-:S02]  /*25e0*/  LOP3.LUT R0, R0, 0x60, RZ, 0x3c, !PT ;  /* 0x0000006000007812 */ /* 0x000fc400078e3cff */
[----:B------:R-:W-:Y:S01]  /*25f0*/  F2FP.BF16.F32.PACK_AB R42, R45, R44 ;  /* 0x0000002c2d2a723e */ /* 0x000fe200000010ff */
[----:B------:R-:W-:Y:S01]  /*2600*/  STSM.16.M88.4 [R3], R32 ;  /* 0x0000002003007844 */ /* 0x000fe20000000200 */
[----:B------:R-:W-:Y:S01]  /*2610*/  F2FP.BF16.F32.PACK_AB R43, R47, R46 ;  /* 0x0000002e2f2b723e */ /* 0x000fe200000010ff */
[----:B------:R-:W-:Y:S01]  /*2620*/  VIADD R0, R0, UR7 ;  /* 0x0000000700007c36 */ /* 0x000fe20008000000 */
[----:B------:R-:W-:Y:S01]  /*2630*/  F2FP.BF16.F32.PACK_AB R73, R75, R74 ;  /* 0x0000004a4b49723e */ /* 0x000fe200000010ff */
[----:B------:R-:W-:Y:S01]  /*2640*/  STSM.16.M88.4 [R3+0x4000], R64 ;  /* 0x0040004003007844 */ /* 0x000fe20000000200 */
[----:B------:R-:W-:Y:S02]  /*2650*/  F2FP.BF16.F32.PACK_AB R104, R105, R104 ;  /* 0x000000686968723e */ /* 0x000fe400000010ff */
[----:B------:R-:W-:Y:S01]  /*2660*/  F2FP.BF16.F32.PACK_AB R74, R77, R76 ;  /* 0x0000004c4d4a723e */ /* 0x000fe200000010ff */
[----:B------:R-:W-:Y:S01]  /*2670*/  STSM.16.M88.4 [R3+0x8000], R96 ;  /* 0x0080006003007844 */ /* 0x000fe20000000200 */
[----:B------:R-:W-:-:S02]  /*2680*/  F2FP.BF16.F32.PACK_AB R75, R79, R78 ;  /* 0x0000004e4f4b723e */ /* 0x000fc400000010ff */
[----:B------:R-:W-:Y:S01]  /*2690*/  F2FP.BF16.F32.PACK_AB R105, R107, R106 ;  /* 0x0000006a6b69723e */ /* 0x000fe200000010ff */
[----:B------:R-:W-:Y:S01]  /*26a0*/  STSM.16.M88.4 [R3+0xc000], R128 ;  /* 0x00c0008003007844 */ /* 0x000fe20000000200 */
[----:B------:R-:W-:Y:S02]  /*26b0*/  F2FP.BF16.F32.PACK_AB R136, R137, R136 ;  /* 0x000000888988723e */ /* 0x000fe400000010ff */
[----:B------:R-:W-:Y:S01]  /*26c0*/  F2FP.BF16.F32.PACK_AB R48, R49, R48 ;  /* 0x000000303130723e */ /* 0x000fe200000010ff */
[----:B------:R-:W-:Y:S01]  /*26d0*/  STSM.16.M88.4 [R4], R40 ;  /* 0x0000002804007844 */ /* 0x000fe20000000200 */
[----:B------:R-:W-:Y:S02]  /*26e0*/  F2FP.BF16.F32.PACK_AB R106, R109, R108 ;  /* 0x0000006c6d6a723e */ /* 0x000fe400000010ff */
[----:B------:R-:W-:Y:S01]  /*26f0*/  F2FP.BF16.F32.PACK_AB R107, R111, R110 ;  /* 0x0000006e6f6b723e */ /* 0x000fe200000010ff */
[----:B------:R-:W-:Y:S01]  /*2700*/  STSM.16.M88.4 [R4+0x4000], R72 ;  /* 0x0040004804007844 */ /* 0x000fe20000000200 */
[----:B------:R-:W-:-:S02]  /*2710*/  F2FP.BF16.F32.PACK_AB R137, R139, R138 ;  /* 0x0000008a8b89723e */ /* 0x000fc400000010ff */
[----:B------:R-:W-:Y:S01]  /*2720*/  F2FP.BF16.F32.PACK_AB R49, R51, R50 ;  /* 0x000000323331723e */ /* 0x000fe200000010ff */
[----:B------:R-:W-:Y:S01]  /*2730*/  STSM.16.M88.4 [R4+0x8000], R104 ;  /* 0x0080006804007844 */ /* 0x000fe20000000200 */
[----:B------:R-:W-:Y:S02]  /*2740*/  F2FP.BF16.F32.PACK_AB R80, R81, R80 ;  /* 0x000000505150723e */ /* 0x000fe400000010ff */
[----:B------:R-:W-:Y:S02]  /*2750*/  F2FP.BF16.F32.PACK_AB R138, R141, R140 ;  /* 0x0000008c8d8a723e */ /* 0x000fe400000010ff */
[----:B------:R-:W-:Y:S02]  /*2760*/  F2FP.BF16.F32.PACK_AB R139, R143, R142 ;  /* 0x0000008e8f8b723e */ /* 0x000fe400000010ff */
[----:B------:R-:W-:Y:S02]  /*2770*/  F2FP.BF16.F32.PACK_AB R50, R53, R52 ;  /* 0x000000343532723e */ /* 0x000fe400000010ff */
[----:B------:R-:W-:Y:S01]  /*2780*/  F2FP.BF16.F32.PACK_AB R51, R55, R54 ;  /* 0x000000363733723e */ /* 0x000fe200000010ff */
[----:B------:R-:W-:Y:S01]  /*2790*/  STSM.16.M88.4 [R4+0xc000], R136 ;  /* 0x00c0008804007844 */ /* 0x000fe20000000200 */
[----:B------:R-:W-:-:S02]  /*27a0*/  F2FP.BF16.F32.PACK_AB R81, R83, R82 ;  /* 0x000000525351723e */ /* 0x000fc400000010ff */
[----:B------:R-:W-:Y:S01]  /*27b0*/  F2FP.BF16.F32.PACK_AB R112, R113, R112 ;  /* 0x000000707170723e */ /* 0x000fe200000010ff */
[----:B------:R-:W-:Y:S01]  /*27c0*/  STSM.16.M88.4 [R0], R48 ;  /* 0x0000003000007844 */ /* 0x000fe20000000200 */
[----:B------:R-:W-:Y:S02]  /*27d0*/  F2FP.BF16.F32.PACK_AB R82, R85, R84 ;  /* 0x000000545552723e */ /* 0x000fe400000010ff */
[----:B------:R-:W-:Y:S02]  /*27e0*/  F2FP.BF16.F32.PACK_AB R83, R87, R86 ;  /* 0x000000565753723e */ /* 0x000fe400000010ff */
[----:B------:R-:W-:Y:S02]  /*27f0*/  F2FP.BF16.F32.PACK_AB R113, R115, R114 ;  /* 0x000000727371723e */ /* 0x000fe400000010ff */
[----:B------:R-:W-:Y:S01]  /*2800*/  F2FP.BF16.F32.PACK_AB R144, R145, R144 ;  /* 0x000000909190723e */ /* 0x000fe200000010ff */
[----:B------:R-:W-:Y:S01]  /*2810*/  STSM.16.M88.4 [R0+0x4000], R80 ;  /* 0x0040005000007844 */ /* 0x000fe20000000200 */
[----:B------:R-:W-:-:S02]  /*2820*/  F2FP.BF16.F32.PACK_AB R114, R117, R116 ;  /* 0x000000747572723e */ /* 0x000fc400000010ff */
[----:B------:R-:W-:Y:S02]  /*2830*/  F2FP.BF16.F32.PACK_AB R115, R119, R118 ;  /* 0x000000767773723e */ /* 0x000fe400000010ff */
[----:B------:R-:W-:Y:S02]  /*2840*/  F2FP.BF16.F32.PACK_AB R145, R147, R146 ;  /* 0x000000929391723e */ /* 0x000fe400000010ff */
[----:B------:R-:W-:Y:S01]  /*2850*/  F2FP.BF16.F32.PACK_AB R146, R149, R148 ;  /* 0x000000949592723e */ /* 0x000fe200000010ff */
[----:B------:R-:W-:Y:S01]  /*2860*/  STSM.16.M88.4 [R0+0x8000], R112 ;  /* 0x0080007000007844 */ /* 0x000fe20000000200 */
[----:B------:R-:W-:Y:S02]  /*2870*/  F2FP.BF16.F32.PACK_AB R147, R151, R150 ;  /* 0x000000969793723e */ /* 0x000fe400000010ff */
[----:B------:R-:W-:-:S03]  /*2880*/  ISETP.LT.U32.AND P0, PT, R6, 0x80, P0 ;  /* 0x000000800600780c */ /* 0x000fc60000701070 */
[----:B------:R-:W-:Y:S01]  /*2890*/  STSM.16.M88.4 [R0+0xc000], R144 ;  /* 0x00c0009000007844 */ /* 0x000fe20000000200 */
[----:B------:R1:W-:Y:S06]  /*28a0*/  MEMBAR.ALL.CTA ;  /* 0x0000000000007992 */ /* 0x0003ec0000008000 */
[----:B-1----:R-:W1:Y:S03]  /*28b0*/  FENCE.VIEW.ASYNC.S ;  /* 0x00000000000073c6 */ /* 0x002e660000000000 */
[----:B-1----:R-:W-:Y:S01]  /*28c0*/  VOTEU.ANY UP0, P0 ;  /* 0x00000000003f7886 */ /* 0x002fe20000000100 */
[----:B------:R-:W-:-:S04]  /*28d0*/  VOTEU.ANY UP1, P0 ;  /* 0x00000000003f7886 */ /* 0x000fc80000020100 */
[----:B---3--:R-:W-:Y:S01]  /*28e0*/  @UP0 UMOV UR4, UR24 ;  /* 0x0000001800040c82 */ /* 0x008fe20008000000 */
[----:B------:R-:W-:Y:S01]  /*28f0*/  @UP0 UMOV UR5, UR25 ;  /* 0x0000001900050c82 */ /* 0x000fe20008000000 */
[----:B------:R-:W-:Y:S06]  /*2900*/  BAR.SYNC.DEFER_BLOCKING 0x0 ;  /* 0x0000000000007b1d */ /* 0x000fec0000010000 */
[----:B------:R1:W-:Y:S01]  /*2910*/  @UP1 UTMASTG.2D [UR8], [UR4] ;  /* 0x00000008040013b5 */ /* 0x0003e20008008000 */
[----:B------:R0:W-:Y:S01]  /*2920*/  UTMACMDFLUSH ;  /* 0x00000000000079b7 */ /* 0x0001e20000000000 */
[----:B------:R-:W-:-:S04]  /*2930*/  DEPBAR.LE SB0, 0x0 ;  /* 0x000080000000791a */ /* 0x000fc80000000000 */
[----:B------:R-:W-:Y:S06]  /*2940*/  BAR.SYNC.DEFER_BLOCKING 0x0 ;  /* 0x0000000000007b1d */ /* 0x000fec0000010000 */
[----:B-1----:R-:W-:Y:S05]  /*2950*/  EXIT ;  /* 0x000000000000794d */ /* 0x002fea0003800000 */
.L_x_48:
[----:B------:R-:W1:Y:S02]  /*2960*/  SYNCS.PHASECHK.TRANS64.TRYWAIT P0, [UR29+0x48000], R2 ;  /* 0x04800002ff0075a7 */ /* 0x000e64000800015d */
[----:B-1----:R-:W-:Y:S05]  /*2970*/  @!P0 BRA `(.L_x_48) ;  /* 0xfffffffc00f88947 */ /* 0x002fea000383ffff */
[----:B------:R-:W-:Y:S05]  /*2980*/  BRA `(.L_x_50) ;  /* 0xfffffff4006c7947 */ /* 0x000fea000383ffff */
.L_x_51:
[----:B------:R-:W-:-:S00]  /*2990*/  BRA `(.L_x_51) ;  /* 0xfffffffc00fc7947 */ /* 0x000fc0000383ffff */
[----:B------:R-:W-:-:S00]  /*29a0*/  NOP ;  /* 0x0000000000007918 */ /* 0x000fc00000000000 */
        /* <DEDUP_REMOVED lines=13> */
.L_x_52:


//--------------------- .nv.shared.gluon_wgmma    --------------------------
	.section	.nv.shared.gluon_wgmma,"aw",@nobits
	.sectionflags	@""
	.align	16
	.zero		1024


//--------------------- .nv.shared.reserved.0     --------------------------
	.section	.nv.shared.reserved.0,"aw",@nobits
	.weak		__nv_reservedSMEM_offset_0_alias
	.size		__nv_reservedSMEM_offset_0_alias, 0, 0
	.other		__nv_reservedSMEM_offset_0_alias,@"STO_CUDA_RESERVED_SHARED STV_DEFAULT"
__nv_reservedSMEM_offset_0_alias:
	.zero		0


//--------------------- .nv.constant0.gluon_wgmma --------------------------
	.section	.nv.constant0.gluon_wgmma,"a",@progbits
	.sectionflags	@""
	.align	4
.nv.constant0.gluon_wgmma:
	.zero		608


//--------------------- SYMBOLS --------------------------

	.type		.nv.reservedSmem.offset0,@object
	.size		.nv.reservedSmem.offset0,0x4
